//
// Generated by NVIDIA NVVM Compiler
//
// Compiler Build ID: CL-36424714
// Cuda compilation tools, release 13.0, V13.0.88
// Based on NVVM 20.0.0
//

.version 9.0
.target sm_100
.address_size 64

	// .globl	_Z10merge_scaniPcPiiS0_
.const .align 4 .b8 d_D[4096];
.const .align 1 .b8 d_E[1024];
// _ZZ10merge_scaniPcPiiS0_E12temp_storage has been demoted
// _ZZ10merge_scaniPcPiiS0_E13temp_storage2 has been demoted
// _ZZ10merge_scaniPcPiiS0_E10prev_value has been demoted
// _ZZ10merge_scaniPcPiiS0_E8prev_sum has been demoted
.global .align 1 .b8 _ZN34_INTERNAL_384d02db_4_k_cu_f72b60a24cuda3std3__45__cpo5beginE[1];
.global .align 1 .b8 _ZN34_INTERNAL_384d02db_4_k_cu_f72b60a24cuda3std3__45__cpo3endE[1];
.global .align 1 .b8 _ZN34_INTERNAL_384d02db_4_k_cu_f72b60a24cuda3std3__45__cpo6cbeginE[1];
.global .align 1 .b8 _ZN34_INTERNAL_384d02db_4_k_cu_f72b60a24cuda3std3__45__cpo4cendE[1];
.global .align 1 .b8 _ZN34_INTERNAL_384d02db_4_k_cu_f72b60a24cuda3std3__45__cpo6rbeginE[1];
.global .align 1 .b8 _ZN34_INTERNAL_384d02db_4_k_cu_f72b60a24cuda3std3__45__cpo4rendE[1];
.global .align 1 .b8 _ZN34_INTERNAL_384d02db_4_k_cu_f72b60a24cuda3std3__45__cpo7crbeginE[1];
.global .align 1 .b8 _ZN34_INTERNAL_384d02db_4_k_cu_f72b60a24cuda3std3__45__cpo5crendE[1];
.global .align 1 .b8 _ZN34_INTERNAL_384d02db_4_k_cu_f72b60a24cuda3std3__436_GLOBAL__N__384d02db_4_k_cu_f72b60a26ignoreE[1];
.global .align 1 .b8 _ZN34_INTERNAL_384d02db_4_k_cu_f72b60a24cuda3std3__419piecewise_constructE[1];
.global .align 1 .b8 _ZN34_INTERNAL_384d02db_4_k_cu_f72b60a24cuda3std3__48in_placeE[1];
.global .align 1 .b8 _ZN34_INTERNAL_384d02db_4_k_cu_f72b60a24cuda3std3__420unreachable_sentinelE[1];
.global .align 1 .b8 _ZN34_INTERNAL_384d02db_4_k_cu_f72b60a24cuda3std3__47nulloptE[1];
.global .align 1 .b8 _ZN34_INTERNAL_384d02db_4_k_cu_f72b60a24cuda3std3__48unexpectE[1];
.global .align 1 .b8 _ZN34_INTERNAL_384d02db_4_k_cu_f72b60a24cuda3std6ranges3__45__cpo4swapE[1];
.global .align 1 .b8 _ZN34_INTERNAL_384d02db_4_k_cu_f72b60a24cuda3std6ranges3__45__cpo9iter_moveE[1];
.global .align 1 .b8 _ZN34_INTERNAL_384d02db_4_k_cu_f72b60a24cuda3std6ranges3__45__cpo5beginE[1];
.global .align 1 .b8 _ZN34_INTERNAL_384d02db_4_k_cu_f72b60a24cuda3std6ranges3__45__cpo3endE[1];
.global .align 1 .b8 _ZN34_INTERNAL_384d02db_4_k_cu_f72b60a24cuda3std6ranges3__45__cpo6cbeginE[1];
.global .align 1 .b8 _ZN34_INTERNAL_384d02db_4_k_cu_f72b60a24cuda3std6ranges3__45__cpo4cendE[1];
.global .align 1 .b8 _ZN34_INTERNAL_384d02db_4_k_cu_f72b60a24cuda3std6ranges3__45__cpo7advanceE[1];
.global .align 1 .b8 _ZN34_INTERNAL_384d02db_4_k_cu_f72b60a24cuda3std6ranges3__45__cpo9iter_swapE[1];
.global .align 1 .b8 _ZN34_INTERNAL_384d02db_4_k_cu_f72b60a24cuda3std6ranges3__45__cpo4nextE[1];
.global .align 1 .b8 _ZN34_INTERNAL_384d02db_4_k_cu_f72b60a24cuda3std6ranges3__45__cpo4prevE[1];
.global .align 1 .b8 _ZN34_INTERNAL_384d02db_4_k_cu_f72b60a24cuda3std6ranges3__45__cpo4dataE[1];
.global .align 1 .b8 _ZN34_INTERNAL_384d02db_4_k_cu_f72b60a24cuda3std6ranges3__45__cpo5cdataE[1];
.global .align 1 .b8 _ZN34_INTERNAL_384d02db_4_k_cu_f72b60a24cuda3std6ranges3__45__cpo4sizeE[1];
.global .align 1 .b8 _ZN34_INTERNAL_384d02db_4_k_cu_f72b60a24cuda3std6ranges3__45__cpo5ssizeE[1];
.global .align 1 .b8 _ZN34_INTERNAL_384d02db_4_k_cu_f72b60a24cuda3std6ranges3__45__cpo8distanceE[1];
.global .align 1 .b8 _ZN34_INTERNAL_384d02db_4_k_cu_f72b60a26thrust24THRUST_300001_SM_1000_NS6system6detail10sequential3seqE[1];
.global .align 1 .b8 _ZN34_INTERNAL_384d02db_4_k_cu_f72b60a26thrust24THRUST_300001_SM_1000_NS12placeholders2_1E[1];
.global .align 1 .b8 _ZN34_INTERNAL_384d02db_4_k_cu_f72b60a26thrust24THRUST_300001_SM_1000_NS12placeholders2_2E[1];
.global .align 1 .b8 _ZN34_INTERNAL_384d02db_4_k_cu_f72b60a26thrust24THRUST_300001_SM_1000_NS12placeholders2_3E[1];
.global .align 1 .b8 _ZN34_INTERNAL_384d02db_4_k_cu_f72b60a26thrust24THRUST_300001_SM_1000_NS12placeholders2_4E[1];
.global .align 1 .b8 _ZN34_INTERNAL_384d02db_4_k_cu_f72b60a26thrust24THRUST_300001_SM_1000_NS12placeholders2_5E[1];
.global .align 1 .b8 _ZN34_INTERNAL_384d02db_4_k_cu_f72b60a26thrust24THRUST_300001_SM_1000_NS12placeholders2_6E[1];
.global .align 1 .b8 _ZN34_INTERNAL_384d02db_4_k_cu_f72b60a26thrust24THRUST_300001_SM_1000_NS12placeholders2_7E[1];
.global .align 1 .b8 _ZN34_INTERNAL_384d02db_4_k_cu_f72b60a26thrust24THRUST_300001_SM_1000_NS12placeholders2_8E[1];
.global .align 1 .b8 _ZN34_INTERNAL_384d02db_4_k_cu_f72b60a26thrust24THRUST_300001_SM_1000_NS12placeholders2_9E[1];
.global .align 1 .b8 _ZN34_INTERNAL_384d02db_4_k_cu_f72b60a26thrust24THRUST_300001_SM_1000_NS12placeholders3_10E[1];

.visible .entry _Z10merge_scaniPcPiiS0_(
	.param .u32 _Z10merge_scaniPcPiiS0__param_0,
	.param .u64 .ptr .align 1 _Z10merge_scaniPcPiiS0__param_1,
	.param .u64 .ptr .align 1 _Z10merge_scaniPcPiiS0__param_2,
	.param .u32 _Z10merge_scaniPcPiiS0__param_3,
	.param .u64 .ptr .align 1 _Z10merge_scaniPcPiiS0__param_4
)
{
	.local .align 8 .b8 	__local_depot0[48];
	.reg .b64 	%SP;
	.reg .b64 	%SPL;
	.reg .pred 	%p<15>;
	.reg .b16 	%rs<97>;
	.reg .b32 	%r<296>;
	.reg .b64 	%rd<151>;
	// demoted variable
	.shared .align 16 .b8 _ZZ10merge_scaniPcPiiS0_E12temp_storage[672];
	// demoted variable
	.shared .align 16 .b8 _ZZ10merge_scaniPcPiiS0_E13temp_storage2[672];
	// demoted variable
	.shared .align 4 .b8 _ZZ10merge_scaniPcPiiS0_E10prev_value[4];
	// demoted variable
	.shared .align 4 .u32 _ZZ10merge_scaniPcPiiS0_E8prev_sum;
	mov.u64 	%SPL, __local_depot0;
	cvta.local.u64 	%SP, %SPL;
	ld.param.u64 	%rd10, [_Z10merge_scaniPcPiiS0__param_1];
	ld.param.u64 	%rd12, [_Z10merge_scaniPcPiiS0__param_2];
	ld.param.u32 	%r16, [_Z10merge_scaniPcPiiS0__param_3];
	ld.param.u64 	%rd11, [_Z10merge_scaniPcPiiS0__param_4];
	cvta.to.global.u64 	%rd13, %rd12;
	add.u64 	%rd14, %SP, 0;
	add.u64 	%rd1, %SPL, 0;
	add.u64 	%rd2, %SPL, 16;
	mov.u32 	%r1, %ctaid.x;
	mul.wide.u32 	%rd16, %r1, 4;
	add.s64 	%rd17, %rd13, %rd16;
	ld.global.u32 	%r2, [%rd17];
	mov.b32 	%r17, 50462976;
	st.shared.u32 	[_ZZ10merge_scaniPcPiiS0_E10prev_value], %r17;
	mov.b32 	%r18, 0;
	st.shared.u32 	[_ZZ10merge_scaniPcPiiS0_E8prev_sum], %r18;
	mov.u32 	%r3, %tid.x;
	setp.ge.s32 	%p1, %r3, %r2;
	@%p1 bra 	$L__BB0_16;
	cvta.to.local.u64 	%rd3, %rd14;
	cvta.to.local.u64 	%rd4, %rd14;
	add.u64 	%rd5, %SPL, 4;
	add.u64 	%rd6, %SPL, 8;
	mul.lo.s32 	%r19, %r16, %r1;
	shr.u32 	%r20, %r3, 2;
	add.s32 	%r21, %r20, %r3;
	shl.b32 	%r22, %r21, 2;
	mov.u32 	%r23, _ZZ10merge_scaniPcPiiS0_E13temp_storage2;
	add.s32 	%r24, %r23, %r22;
	add.s32 	%r4, %r24, 16;
	add.s32 	%r5, %r19, -1;
	mov.u32 	%r25, _ZZ10merge_scaniPcPiiS0_E12temp_storage;
	add.s32 	%r26, %r25, 16;
	add.s32 	%r6, %r26, %r22;
	mad.lo.s32 	%r7, %r3, 20, %r26;
	add.s32 	%r294, %r3, %r19;
	cvta.to.global.u64 	%rd7, %rd10;
	cvta.to.global.u64 	%rd8, %rd11;
	mov.u32 	%r295, %r3;
$L__BB0_2:
	and.b32  	%r27, %r3, 127;
	setp.eq.s32 	%p2, %r27, 0;
	cvt.s64.s32 	%rd22, %r294;
	add.s64 	%rd9, %rd7, %rd22;
	@%p2 bra 	$L__BB0_4;
	ld.global.s8 	%r28, [%rd9];
	mul.wide.s32 	%rd23, %r28, 4;
	mov.u64 	%rd24, d_D;
	add.s64 	%rd25, %rd24, %rd23;
	ld.const.u8 	%rs92, [%rd25];
	add.s32 	%r29, %r28, 256;
	mul.wide.u32 	%rd26, %r29, 4;
	add.s64 	%rd27, %rd24, %rd26;
	ld.const.u8 	%rs91, [%rd27];
	add.s32 	%r30, %r28, 512;
	mul.wide.u32 	%rd28, %r30, 4;
	add.s64 	%rd29, %rd24, %rd28;
	ld.const.u8 	%rs90, [%rd29];
	add.s32 	%r31, %r28, 768;
	mul.wide.u32 	%rd30, %r31, 4;
	add.s64 	%rd31, %rd24, %rd30;
	ld.const.u8 	%rs89, [%rd31];
	bra.uni 	$L__BB0_5;
$L__BB0_4:
	ld.shared.u32 	%r32, [_ZZ10merge_scaniPcPiiS0_E10prev_value];
	bfe.u32 	%r33, %r32, 0, 8;
	cvt.u16.u32 	%rs92, %r33;
	bfe.u32 	%r34, %r32, 8, 8;
	cvt.u16.u32 	%rs91, %r34;
	bfe.u32 	%r35, %r32, 16, 8;
	cvt.u16.u32 	%rs90, %r35;
	bfe.u32 	%r36, %r32, 24, 8;
	cvt.u16.u32 	%rs89, %r36;
$L__BB0_5:
	setp.gt.u32 	%p3, %r3, 31;
	mov.u32 	%r37, _ZZ10merge_scaniPcPiiS0_E12temp_storage;
	cvt.u64.u32 	%rd32, %r37;
	cvta.shared.u64 	%rd33, %rd32;
	st.local.u64 	[%rd2], %rd33;
	st.local.u32 	[%rd2+8], %r3;
	mov.b16 	%rs26, 1;
	mov.b16 	%rs27, 0;
	st.local.v2.u8 	[%rd2+12], {%rs27, %rs26};
	mov.b16 	%rs28, 2;
	st.local.u8 	[%rd2+14], %rs28;
	cvt.u32.u16 	%r38, %rs89;
	cvt.u32.u16 	%r39, %rs90;
	prmt.b32 	%r40, %r39, %r38, 0x3340U;
	cvt.u32.u16 	%r41, %rs91;
	cvt.u32.u16 	%r42, %rs92;
	prmt.b32 	%r43, %r42, %r41, 0x3340U;
	prmt.b32 	%r44, %r43, %r40, 0x5410U;
	st.shared.u32 	[%r6], %r44;
	bar.sync 	0;
	@%p3 bra 	$L__BB0_9;
	setp.eq.s32 	%p4, %r3, 0;
	ld.shared.u32 	%r76, [%r7];
	bfe.u32 	%r77, %r76, 0, 8;
	bfe.u32 	%r78, %r76, 8, 8;
	bfe.u32 	%r79, %r76, 16, 8;
	bfe.u32 	%r80, %r76, 24, 8;
	st.local.u32 	[%rd2+12], %r76;
	ld.shared.u32 	%r81, [%r7+4];
	ld.shared.u32 	%r82, [%r7+8];
	st.local.v2.b32 	[%rd2+16], {%r81, %r82};
	ld.shared.u32 	%r83, [%r7+12];
	st.local.u32 	[%rd2+24], %r83;
	st.local.u32 	[%rd6], %r81;
	cvt.u64.u32 	%rd34, %r77;
	and.b64  	%rd35, %rd34, 255;
	add.s64 	%rd36, %rd6, %rd35;
	ld.local.u8 	%rd37, [%rd36];
	cvt.u64.u32 	%rd38, %r78;
	and.b64  	%rd39, %rd38, 255;
	add.s64 	%rd40, %rd6, %rd39;
	ld.local.u8 	%rd41, [%rd40];
	cvt.u64.u32 	%rd42, %r79;
	and.b64  	%rd43, %rd42, 255;
	add.s64 	%rd44, %rd6, %rd43;
	ld.local.u8 	%rd45, [%rd44];
	cvt.u64.u32 	%rd46, %r80;
	and.b64  	%rd47, %rd46, 255;
	add.s64 	%rd48, %rd6, %rd47;
	ld.local.u8 	%rd49, [%rd48];
	st.local.u32 	[%rd5], %r82;
	add.s64 	%rd50, %rd5, %rd37;
	ld.local.u8 	%rd51, [%rd50];
	add.s64 	%rd52, %rd5, %rd41;
	ld.local.u8 	%rd53, [%rd52];
	add.s64 	%rd54, %rd5, %rd45;
	ld.local.u8 	%rd55, [%rd54];
	add.s64 	%rd56, %rd5, %rd49;
	ld.local.u8 	%rd57, [%rd56];
	st.local.u32 	[%rd4], %r83;
	add.s64 	%rd58, %rd4, %rd51;
	ld.local.u8 	%rs29, [%rd58];
	add.s64 	%rd59, %rd4, %rd53;
	ld.local.u8 	%rs30, [%rd59];
	add.s64 	%rd60, %rd4, %rd55;
	ld.local.u8 	%rs31, [%rd60];
	add.s64 	%rd61, %rd4, %rd57;
	ld.local.u8 	%rs32, [%rd61];
	// begin inline asm
	mov.u32 %r45, %laneid;
	// end inline asm
	cvt.u32.u16 	%r84, %rs32;
	cvt.u32.u16 	%r85, %rs31;
	prmt.b32 	%r86, %r85, %r84, 0x3340U;
	cvt.u32.u16 	%r87, %rs30;
	cvt.u32.u16 	%r88, %rs29;
	prmt.b32 	%r89, %r88, %r87, 0x3340U;
	prmt.b32 	%r90, %r89, %r86, 0x5410U;
	st.local.u32 	[%rd3], %r90;
	shl.b32 	%r91, %r84, 24;
	shl.b32 	%r92, %r85, 16;
	and.b32  	%r93, %r92, 16711680;
	mul.wide.u16 	%r94, %rs30, 256;
	and.b32  	%r95, %r88, 255;
	or.b32  	%r96, %r93, %r94;
	or.b32  	%r97, %r96, %r91;
	or.b32  	%r47, %r97, %r95;
	mov.b32 	%r73, 1;
	mov.b32 	%r74, 0;
	mov.b32 	%r75, -1;
	// begin inline asm
	shfl.sync.up.b32 %r46, %r47, %r73, %r74, %r75;
	// end inline asm
	shr.u32 	%r98, %r46, 8;
	shr.u32 	%r99, %r46, 16;
	shr.u32 	%r100, %r46, 24;
	cvt.u64.u32 	%rd62, %r100;
	and.b32  	%r101, %r46, 255;
	cvt.u64.u32 	%rd63, %r101;
	add.s64 	%rd64, %rd3, %rd63;
	ld.local.u8 	%rs33, [%rd64];
	and.b32  	%r102, %r98, 255;
	cvt.u64.u32 	%rd65, %r102;
	add.s64 	%rd66, %rd3, %rd65;
	ld.local.u8 	%rs34, [%rd66];
	and.b32  	%r103, %r99, 255;
	cvt.u64.u32 	%rd67, %r103;
	add.s64 	%rd68, %rd3, %rd67;
	ld.local.u8 	%rs35, [%rd68];
	add.s64 	%rd69, %rd3, %rd62;
	ld.local.u8 	%rs36, [%rd69];
	setp.lt.s32 	%p5, %r45, 1;
	selp.b16 	%rs37, %rs29, %rs33, %p5;
	selp.b16 	%rs38, %rs30, %rs34, %p5;
	selp.b16 	%rs39, %rs31, %rs35, %p5;
	selp.b16 	%rs40, %rs32, %rs36, %p5;
	cvt.u32.u16 	%r104, %rs40;
	cvt.u32.u16 	%r105, %rs39;
	prmt.b32 	%r106, %r105, %r104, 0x3340U;
	cvt.u32.u16 	%r107, %rs38;
	cvt.u32.u16 	%r108, %rs37;
	prmt.b32 	%r109, %r108, %r107, 0x3340U;
	prmt.b32 	%r110, %r109, %r106, 0x5410U;
	st.local.u32 	[%rd3], %r110;
	shl.b32 	%r111, %r104, 24;
	shl.b32 	%r112, %r105, 16;
	and.b32  	%r113, %r112, 16711680;
	and.b16  	%rs41, %rs38, 255;
	mul.wide.u16 	%r114, %rs41, 256;
	and.b32  	%r115, %r108, 255;
	or.b32  	%r116, %r113, %r114;
	or.b32  	%r117, %r116, %r111;
	or.b32  	%r52, %r117, %r115;
	mov.b32 	%r53, 2;
	// begin inline asm
	shfl.sync.up.b32 %r51, %r52, %r53, %r74, %r75;
	// end inline asm
	shr.u32 	%r118, %r51, 8;
	shr.u32 	%r119, %r51, 16;
	shr.u32 	%r120, %r51, 24;
	cvt.u64.u32 	%rd70, %r120;
	and.b32  	%r121, %r51, 255;
	cvt.u64.u32 	%rd71, %r121;
	add.s64 	%rd72, %rd3, %rd71;
	ld.local.u8 	%rs42, [%rd72];
	and.b32  	%r122, %r118, 255;
	cvt.u64.u32 	%rd73, %r122;
	add.s64 	%rd74, %rd3, %rd73;
	ld.local.u8 	%rs43, [%rd74];
	and.b32  	%r123, %r119, 255;
	cvt.u64.u32 	%rd75, %r123;
	add.s64 	%rd76, %rd3, %rd75;
	ld.local.u8 	%rs44, [%rd76];
	add.s64 	%rd77, %rd3, %rd70;
	ld.local.u8 	%rs45, [%rd77];
	setp.lt.s32 	%p6, %r45, 2;
	selp.b16 	%rs46, %rs37, %rs42, %p6;
	selp.b16 	%rs47, %rs38, %rs43, %p6;
	selp.b16 	%rs48, %rs39, %rs44, %p6;
	selp.b16 	%rs49, %rs40, %rs45, %p6;
	cvt.u32.u16 	%r124, %rs49;
	cvt.u32.u16 	%r125, %rs48;
	prmt.b32 	%r126, %r125, %r124, 0x3340U;
	cvt.u32.u16 	%r127, %rs47;
	cvt.u32.u16 	%r128, %rs46;
	prmt.b32 	%r129, %r128, %r127, 0x3340U;
	prmt.b32 	%r130, %r129, %r126, 0x5410U;
	st.local.u32 	[%rd3], %r130;
	shl.b32 	%r131, %r124, 24;
	shl.b32 	%r132, %r125, 16;
	and.b32  	%r133, %r132, 16711680;
	and.b16  	%rs50, %rs47, 255;
	mul.wide.u16 	%r134, %rs50, 256;
	and.b32  	%r135, %r128, 255;
	or.b32  	%r136, %r133, %r134;
	or.b32  	%r137, %r136, %r131;
	or.b32  	%r57, %r137, %r135;
	mov.b32 	%r58, 4;
	// begin inline asm
	shfl.sync.up.b32 %r56, %r57, %r58, %r74, %r75;
	// end inline asm
	shr.u32 	%r138, %r56, 8;
	shr.u32 	%r139, %r56, 16;
	shr.u32 	%r140, %r56, 24;
	cvt.u64.u32 	%rd78, %r140;
	and.b32  	%r141, %r56, 255;
	cvt.u64.u32 	%rd79, %r141;
	add.s64 	%rd80, %rd3, %rd79;
	ld.local.u8 	%rs51, [%rd80];
	and.b32  	%r142, %r138, 255;
	cvt.u64.u32 	%rd81, %r142;
	add.s64 	%rd82, %rd3, %rd81;
	ld.local.u8 	%rs52, [%rd82];
	and.b32  	%r143, %r139, 255;
	cvt.u64.u32 	%rd83, %r143;
	add.s64 	%rd84, %rd3, %rd83;
	ld.local.u8 	%rs53, [%rd84];
	add.s64 	%rd85, %rd3, %rd78;
	ld.local.u8 	%rs54, [%rd85];
	setp.lt.s32 	%p7, %r45, 4;
	selp.b16 	%rs55, %rs46, %rs51, %p7;
	selp.b16 	%rs56, %rs47, %rs52, %p7;
	selp.b16 	%rs57, %rs48, %rs53, %p7;
	selp.b16 	%rs58, %rs49, %rs54, %p7;
	cvt.u32.u16 	%r144, %rs58;
	cvt.u32.u16 	%r145, %rs57;
	prmt.b32 	%r146, %r145, %r144, 0x3340U;
	cvt.u32.u16 	%r147, %rs56;
	cvt.u32.u16 	%r148, %rs55;
	prmt.b32 	%r149, %r148, %r147, 0x3340U;
	prmt.b32 	%r150, %r149, %r146, 0x5410U;
	st.local.u32 	[%rd3], %r150;
	shl.b32 	%r151, %r144, 24;
	shl.b32 	%r152, %r145, 16;
	and.b32  	%r153, %r152, 16711680;
	and.b16  	%rs59, %rs56, 255;
	mul.wide.u16 	%r154, %rs59, 256;
	and.b32  	%r155, %r148, 255;
	or.b32  	%r156, %r153, %r154;
	or.b32  	%r157, %r156, %r151;
	or.b32  	%r62, %r157, %r155;
	mov.b32 	%r63, 8;
	// begin inline asm
	shfl.sync.up.b32 %r61, %r62, %r63, %r74, %r75;
	// end inline asm
	shr.u32 	%r158, %r61, 8;
	shr.u32 	%r159, %r61, 16;
	shr.u32 	%r160, %r61, 24;
	cvt.u64.u32 	%rd86, %r160;
	and.b32  	%r161, %r61, 255;
	cvt.u64.u32 	%rd87, %r161;
	add.s64 	%rd88, %rd3, %rd87;
	ld.local.u8 	%rs60, [%rd88];
	and.b32  	%r162, %r158, 255;
	cvt.u64.u32 	%rd89, %r162;
	add.s64 	%rd90, %rd3, %rd89;
	ld.local.u8 	%rs61, [%rd90];
	and.b32  	%r163, %r159, 255;
	cvt.u64.u32 	%rd91, %r163;
	add.s64 	%rd92, %rd3, %rd91;
	ld.local.u8 	%rs62, [%rd92];
	add.s64 	%rd93, %rd3, %rd86;
	ld.local.u8 	%rs63, [%rd93];
	setp.lt.s32 	%p8, %r45, 8;
	selp.b16 	%rs64, %rs55, %rs60, %p8;
	selp.b16 	%rs65, %rs56, %rs61, %p8;
	selp.b16 	%rs66, %rs57, %rs62, %p8;
	selp.b16 	%rs67, %rs58, %rs63, %p8;
	cvt.u32.u16 	%r164, %rs67;
	cvt.u32.u16 	%r165, %rs66;
	prmt.b32 	%r166, %r165, %r164, 0x3340U;
	cvt.u32.u16 	%r167, %rs65;
	cvt.u32.u16 	%r168, %rs64;
	prmt.b32 	%r169, %r168, %r167, 0x3340U;
	prmt.b32 	%r170, %r169, %r166, 0x5410U;
	st.local.u32 	[%rd3], %r170;
	shl.b32 	%r171, %r164, 24;
	shl.b32 	%r172, %r165, 16;
	and.b32  	%r173, %r172, 16711680;
	and.b16  	%rs68, %rs65, 255;
	mul.wide.u16 	%r174, %rs68, 256;
	and.b32  	%r175, %r168, 255;
	or.b32  	%r176, %r173, %r174;
	or.b32  	%r177, %r176, %r171;
	or.b32  	%r67, %r177, %r175;
	mov.b32 	%r68, 16;
	// begin inline asm
	shfl.sync.up.b32 %r66, %r67, %r68, %r74, %r75;
	// end inline asm
	shr.u32 	%r178, %r66, 8;
	shr.u32 	%r179, %r66, 16;
	shr.u32 	%r180, %r66, 24;
	cvt.u64.u32 	%rd94, %r180;
	and.b32  	%r181, %r66, 255;
	cvt.u64.u32 	%rd95, %r181;
	add.s64 	%rd96, %rd3, %rd95;
	ld.local.u8 	%rs69, [%rd96];
	and.b32  	%r182, %r178, 255;
	cvt.u64.u32 	%rd97, %r182;
	add.s64 	%rd98, %rd3, %rd97;
	ld.local.u8 	%rs70, [%rd98];
	and.b32  	%r183, %r179, 255;
	cvt.u64.u32 	%rd99, %r183;
	add.s64 	%rd100, %rd3, %rd99;
	ld.local.u8 	%rs71, [%rd100];
	add.s64 	%rd101, %rd3, %rd94;
	ld.local.u8 	%rs72, [%rd101];
	setp.lt.s32 	%p9, %r45, 16;
	selp.b16 	%rs73, %rs64, %rs69, %p9;
	selp.b16 	%rs74, %rs65, %rs70, %p9;
	selp.b16 	%rs75, %rs66, %rs71, %p9;
	selp.b16 	%rs76, %rs67, %rs72, %p9;
	cvt.u32.u16 	%r184, %rs76;
	shl.b32 	%r185, %r184, 24;
	cvt.u32.u16 	%r186, %rs75;
	shl.b32 	%r187, %r186, 16;
	and.b32  	%r188, %r187, 16711680;
	and.b16  	%rs77, %rs74, 255;
	mul.wide.u16 	%r189, %rs77, 256;
	cvt.u32.u16 	%r190, %rs73;
	and.b32  	%r191, %r190, 255;
	or.b32  	%r192, %r189, %r191;
	or.b32  	%r193, %r192, %r188;
	or.b32  	%r72, %r193, %r185;
	// begin inline asm
	shfl.sync.up.b32 %r71, %r72, %r73, %r74, %r75;
	// end inline asm
	ld.shared.u32 	%r194, [%r7];
	bfe.u32 	%r195, %r194, 0, 8;
	cvt.u16.u32 	%rs96, %r195;
	bfe.u32 	%r196, %r194, 8, 8;
	cvt.u16.u32 	%rs95, %r196;
	bfe.u32 	%r197, %r194, 16, 8;
	cvt.u16.u32 	%rs94, %r197;
	bfe.u32 	%r198, %r194, 24, 8;
	cvt.u16.u32 	%rs93, %r198;
	st.local.u32 	[%rd2+12], %r194;
	ld.shared.u32 	%r199, [%r7+4];
	ld.shared.u32 	%r200, [%r7+8];
	st.local.v2.b32 	[%rd2+16], {%r199, %r200};
	ld.shared.u32 	%r201, [%r7+12];
	st.local.u32 	[%rd2+24], %r201;
	st.local.u32 	[%rd1], %r194;
	@%p4 bra 	$L__BB0_8;
	shr.u32 	%r202, %r71, 24;
	cvt.u64.u32 	%rd102, %r202;
	shr.u32 	%r203, %r71, 16;
	shr.u32 	%r204, %r71, 8;
	and.b32  	%r205, %r71, 255;
	cvt.u64.u32 	%rd103, %r205;
	add.s64 	%rd104, %rd1, %rd103;
	ld.local.u8 	%rs96, [%rd104];
	and.b32  	%r206, %r204, 255;
	cvt.u64.u32 	%rd105, %r206;
	add.s64 	%rd106, %rd1, %rd105;
	ld.local.u8 	%rs95, [%rd106];
	and.b32  	%r207, %r203, 255;
	cvt.u64.u32 	%rd107, %r207;
	add.s64 	%rd108, %rd1, %rd107;
	ld.local.u8 	%rs94, [%rd108];
	add.s64 	%rd109, %rd1, %rd102;
	ld.local.u8 	%rs93, [%rd109];
$L__BB0_8:
	cvt.u32.u16 	%r208, %rs93;
	cvt.u32.u16 	%r209, %rs94;
	prmt.b32 	%r210, %r209, %r208, 0x3340U;
	cvt.u32.u16 	%r211, %rs95;
	cvt.u32.u16 	%r212, %rs96;
	prmt.b32 	%r213, %r212, %r211, 0x3340U;
	prmt.b32 	%r214, %r213, %r210, 0x5410U;
	st.local.u32 	[%rd2+12], %r214;
	cvt.u64.u16 	%rd110, %rs96;
	and.b64  	%rd111, %rd110, 255;
	add.s64 	%rd112, %rd2, %rd111;
	ld.local.u8 	%rs78, [%rd112+16];
	cvt.u64.u16 	%rd113, %rs95;
	and.b64  	%rd114, %rd113, 255;
	add.s64 	%rd115, %rd2, %rd114;
	ld.local.u8 	%rs79, [%rd115+16];
	cvt.u64.u16 	%rd116, %rs94;
	and.b64  	%rd117, %rd116, 255;
	add.s64 	%rd118, %rd2, %rd117;
	ld.local.u8 	%rs80, [%rd118+16];
	cvt.u64.u16 	%rd119, %rs93;
	and.b64  	%rd120, %rd119, 255;
	add.s64 	%rd121, %rd2, %rd120;
	ld.local.u8 	%rs81, [%rd121+16];
	cvt.u64.u16 	%rd122, %rs78;
	and.b64  	%rd123, %rd122, 255;
	add.s64 	%rd124, %rd2, %rd123;
	ld.local.u8 	%rs82, [%rd124+20];
	cvt.u64.u16 	%rd125, %rs79;
	and.b64  	%rd126, %rd125, 255;
	add.s64 	%rd127, %rd2, %rd126;
	ld.local.u8 	%rs83, [%rd127+20];
	cvt.u64.u16 	%rd128, %rs80;
	and.b64  	%rd129, %rd128, 255;
	add.s64 	%rd130, %rd2, %rd129;
	ld.local.u8 	%rs84, [%rd130+20];
	cvt.u64.u16 	%rd131, %rs81;
	and.b64  	%rd132, %rd131, 255;
	add.s64 	%rd133, %rd2, %rd132;
	ld.local.u8 	%rs85, [%rd133+20];
	cvt.u32.u16 	%r215, %rs81;
	cvt.u32.u16 	%r216, %rs80;
	prmt.b32 	%r217, %r216, %r215, 0x3340U;
	cvt.u32.u16 	%r218, %rs79;
	cvt.u32.u16 	%r219, %rs78;
	prmt.b32 	%r220, %r219, %r218, 0x3340U;
	prmt.b32 	%r221, %r220, %r217, 0x5410U;
	cvt.u32.u16 	%r222, %rs85;
	cvt.u32.u16 	%r223, %rs84;
	prmt.b32 	%r224, %r223, %r222, 0x3340U;
	cvt.u32.u16 	%r225, %rs83;
	cvt.u32.u16 	%r226, %rs82;
	prmt.b32 	%r227, %r226, %r225, 0x3340U;
	prmt.b32 	%r228, %r227, %r224, 0x5410U;
	st.local.v2.b32 	[%rd2+16], {%r221, %r228};
	cvt.u64.u16 	%rd134, %rs82;
	and.b64  	%rd135, %rd134, 255;
	add.s64 	%rd136, %rd2, %rd135;
	cvt.u64.u16 	%rd137, %rs83;
	and.b64  	%rd138, %rd137, 255;
	add.s64 	%rd139, %rd2, %rd138;
	cvt.u64.u16 	%rd140, %rs84;
	and.b64  	%rd141, %rd140, 255;
	add.s64 	%rd142, %rd2, %rd141;
	cvt.u64.u16 	%rd143, %rs85;
	and.b64  	%rd144, %rd143, 255;
	add.s64 	%rd145, %rd2, %rd144;
	ld.local.u8 	%r229, [%rd145+24];
	ld.local.u8 	%r230, [%rd142+24];
	prmt.b32 	%r231, %r230, %r229, 0x3340U;
	ld.local.u8 	%r232, [%rd139+24];
	ld.local.u8 	%r233, [%rd136+24];
	prmt.b32 	%r234, %r233, %r232, 0x3340U;
	prmt.b32 	%r235, %r234, %r231, 0x5410U;
	st.local.u32 	[%rd2+24], %r235;
	st.shared.u32 	[%r7], %r214;
	st.shared.u32 	[%r7+4], %r221;
	st.shared.u32 	[%r7+8], %r228;
	st.shared.u32 	[%r7+12], %r235;
$L__BB0_9:
	bar.sync 	0;
	ld.shared.u32 	%r12, [%r6];
	bfe.u32 	%r236, %r12, 0, 8;
	cvt.u16.u32 	%rs86, %r236;
	bar.sync 	0;
	ld.global.s8 	%r237, [%rd9];
	and.b16  	%rs87, %rs86, 255;
	mul.wide.u16 	%r238, %rs87, 256;
	add.s32 	%r239, %r238, %r237;
	cvt.s64.s32 	%rd146, %r239;
	mov.u64 	%rd147, d_E;
	add.s64 	%rd148, %rd147, %rd146;
	ld.const.u8 	%rs25, [%rd148];
	cvt.u32.u16 	%r240, %rs25;
	and.b32  	%r241, %r240, 255;
	st.shared.u32 	[%r4], %r241;
	bar.sync 	0;
	@%p3 bra 	$L__BB0_11;
	setp.eq.s32 	%p11, %r3, 0;
	mov.u32 	%r272, _ZZ10merge_scaniPcPiiS0_E13temp_storage2;
	mad.lo.s32 	%r273, %r3, 20, %r272;
	ld.shared.u32 	%r274, [%r273+16];
	ld.shared.u32 	%r275, [%r273+20];
	ld.shared.u32 	%r276, [%r273+24];
	ld.shared.u32 	%r277, [%r273+28];
	add.s32 	%r278, %r274, %r277;
	add.s32 	%r279, %r278, %r275;
	add.s32 	%r246, %r279, %r276;
	mov.b32 	%r244, 1;
	mov.b32 	%r269, 0;
	mov.b32 	%r271, -1;
	// begin inline asm
	{  .reg .s32 r0;  .reg .pred p;  shfl.sync.up.b32 r0|p, %r246, %r244, %r269, %r271;  @p add.s32 r0, r0, %r246;  mov.s32 %r242, r0;}
	// end inline asm
	mov.b32 	%r250, 2;
	// begin inline asm
	{  .reg .s32 r0;  .reg .pred p;  shfl.sync.up.b32 r0|p, %r242, %r250, %r269, %r271;  @p add.s32 r0, r0, %r242;  mov.s32 %r248, r0;}
	// end inline asm
	mov.b32 	%r256, 4;
	// begin inline asm
	{  .reg .s32 r0;  .reg .pred p;  shfl.sync.up.b32 r0|p, %r248, %r256, %r269, %r271;  @p add.s32 r0, r0, %r248;  mov.s32 %r254, r0;}
	// end inline asm
	mov.b32 	%r262, 8;
	// begin inline asm
	{  .reg .s32 r0;  .reg .pred p;  shfl.sync.up.b32 r0|p, %r254, %r262, %r269, %r271;  @p add.s32 r0, r0, %r254;  mov.s32 %r260, r0;}
	// end inline asm
	mov.b32 	%r268, 16;
	// begin inline asm
	{  .reg .s32 r0;  .reg .pred p;  shfl.sync.up.b32 r0|p, %r260, %r268, %r269, %r271;  @p add.s32 r0, r0, %r260;  mov.s32 %r266, r0;}
	// end inline asm
	sub.s32 	%r280, %r266, %r246;
	ld.shared.u32 	%r281, [%r273+16];
	ld.shared.u32 	%r282, [%r273+20];
	ld.shared.u32 	%r283, [%r273+24];
	ld.shared.u32 	%r284, [%r273+28];
	selp.b32 	%r285, 0, %r280, %p11;
	add.s32 	%r286, %r281, %r285;
	add.s32 	%r287, %r282, %r286;
	add.s32 	%r288, %r283, %r287;
	add.s32 	%r289, %r284, %r288;
	st.shared.u32 	[%r273+16], %r286;
	st.shared.u32 	[%r273+20], %r287;
	st.shared.u32 	[%r273+24], %r288;
	st.shared.u32 	[%r273+28], %r289;
$L__BB0_11:
	bar.sync 	0;
	ld.shared.u32 	%r13, [%r4];
	setp.ne.s16 	%p12, %rs25, 1;
	@%p12 bra 	$L__BB0_13;
	ld.shared.u32 	%r290, [_ZZ10merge_scaniPcPiiS0_E8prev_sum];
	add.s32 	%r291, %r5, %r13;
	add.s32 	%r292, %r291, %r290;
	mul.wide.s32 	%rd149, %r292, 4;
	add.s64 	%rd150, %rd8, %rd149;
	st.global.u32 	[%rd150], %r295;
$L__BB0_13:
	and.b32  	%r293, %r3, 127;
	setp.ne.s32 	%p13, %r293, 127;
	@%p13 bra 	$L__BB0_15;
	st.shared.u32 	[_ZZ10merge_scaniPcPiiS0_E10prev_value], %r12;
	st.shared.u32 	[_ZZ10merge_scaniPcPiiS0_E8prev_sum], %r13;
$L__BB0_15:
	bar.sync 	0;
	add.s32 	%r295, %r295, 128;
	add.s32 	%r294, %r294, 128;
	setp.lt.s32 	%p14, %r295, %r2;
	@%p14 bra 	$L__BB0_2;
$L__BB0_16:
	ret;

}
	// .globl	_Z11clear_arrayPii
.visible .entry _Z11clear_arrayPii(
	.param .u64 .ptr .align 1 _Z11clear_arrayPii_param_0,
	.param .u32 _Z11clear_arrayPii_param_1
)
{
	.reg .pred 	%p<2>;
	.reg .b32 	%r<7>;
	.reg .b64 	%rd<5>;

	ld.param.u64 	%rd1, [_Z11clear_arrayPii_param_0];
	ld.param.u32 	%r2, [_Z11clear_arrayPii_param_1];
	mov.u32 	%r3, %tid.x;
	mov.u32 	%r4, %ctaid.x;
	mov.u32 	%r5, %ntid.x;
	mad.lo.s32 	%r1, %r4, %r5, %r3;
	setp.ge.s32 	%p1, %r1, %r2;
	@%p1 bra 	$L__BB1_2;
	cvta.to.global.u64 	%rd2, %rd1;
	mul.wide.s32 	%rd3, %r1, 4;
	add.s64 	%rd4, %rd2, %rd3;
	mov.b32 	%r6, 0;
	st.global.u32 	[%rd4], %r6;
$L__BB1_2:
	ret;

}
	// .globl	_ZN3cub18CUB_300001_SM_10006detail11EmptyKernelIvEEvv
.visible .entry _ZN3cub18CUB_300001_SM_10006detail11EmptyKernelIvEEvv()
{


	ret;

}


// ===== COMPILED SASS (sm_100) =====

	.target	sm_100

	.elftype	@"ET_EXEC"


//--------------------- .note.nv.tkinfo           --------------------------
	.section	.note.nv.tkinfo,"",@"SHT_NOTE"
	.sectionflags	@"SHF_NOTE_NV_TKINFO"
	.tkinfo
        /*0018*/ 	.word	0x00000002
        /*0030*/ 	.string	""
        /*0030*/ 	.string	"ptxas"
        /*0030*/ 	.string	"Cuda compilation tools, release 13.0, V13.0.88"
        /*0030*/ 	.string	"Build cuda_13.0.r13.0/compiler.36424714_0"
        /*0030*/ 	.string	"-arch sm_100 -m 64 "



//--------------------- .note.nv.cuinfo           --------------------------
	.section	.note.nv.cuinfo,"",@"SHT_NOTE"
	.sectionflags	@"SHF_NOTE_NV_CUINFO"
        /*0018*/ 	.short	0x0002
        /*001a*/ 	.short	0x0064
        /*001c*/ 	.short	0x0082
	.zero		2


//--------------------- .nv.info                  --------------------------
	.section	.nv.info,"",@"SHT_CUDA_INFO"
	.align	4


	//----- nvinfo : EIATTR_REGCOUNT
	.align		4
        /*0000*/ 	.byte	0x04, 0x2f
        /*0002*/ 	.short	(.L_43 - .L_42)
	.align		4
.L_42:
        /*0004*/ 	.word	index@(_Z10merge_scaniPcPiiS0_)
        /*0008*/ 	.word	0x00000020


	//----- nvinfo : EIATTR_FRAME_SIZE
	.align		4
.L_43:
        /*000c*/ 	.byte	0x04, 0x11
        /*000e*/ 	.short	(.L_45 - .L_44)
	.align		4
.L_44:
        /*0010*/ 	.word	index@(_Z10merge_scaniPcPiiS0_)
        /*0014*/ 	.word	0x00000030


	//----- nvinfo : EIATTR_REGCOUNT
	.align		4
.L_45:
        /*0018*/ 	.byte	0x04, 0x2f
        /*001a*/ 	.short	(.L_47 - .L_46)
	.align		4
.L_46:
        /*001c*/ 	.word	index@(_Z11clear_arrayPii)
        /*0020*/ 	.word	0x00000008


	//----- nvinfo : EIATTR_FRAME_SIZE
	.align		4
.L_47:
        /*0024*/ 	.byte	0x04, 0x11
        /*0026*/ 	.short	(.L_49 - .L_48)
	.align		4
.L_48:
        /*0028*/ 	.word	index@(_Z11clear_arrayPii)
        /*002c*/ 	.word	0x00000000


	//----- nvinfo : EIATTR_REGCOUNT
	.align		4
.L_49:
        /*0030*/ 	.byte	0x04, 0x2f
        /*0032*/ 	.short	(.L_51 - .L_50)
	.align		4
.L_50:
        /*0034*/ 	.word	index@(_ZN3cub18CUB_300001_SM_10006detail11EmptyKernelIvEEvv)
        /*0038*/ 	.word	0x00000004


	//----- nvinfo : EIATTR_FRAME_SIZE
	.align		4
.L_51:
        /*003c*/ 	.byte	0x04, 0x11
        /*003e*/ 	.short	(.L_53 - .L_52)
	.align		4
.L_52:
        /*0040*/ 	.word	index@(_ZN3cub18CUB_300001_SM_10006detail11EmptyKernelIvEEvv)
        /*0044*/ 	.word	0x00000000


	//----- nvinfo : EIATTR_MIN_STACK_SIZE
	.align		4
.L_53:
        /*0048*/ 	.byte	0x04, 0x12
        /*004a*/ 	.short	(.L_55 - .L_54)
	.align		4
.L_54:
        /*004c*/ 	.word	index@(_ZN3cub18CUB_300001_SM_10006detail11EmptyKernelIvEEvv)
        /*0050*/ 	.word	0x00000000


	//----- nvinfo : EIATTR_MIN_STACK_SIZE
	.align		4
.L_55:
        /*0054*/ 	.byte	0x04, 0x12
        /*0056*/ 	.short	(.L_57 - .L_56)
	.align		4
.L_56:
        /*0058*/ 	.word	index@(_Z11clear_arrayPii)
        /*005c*/ 	.word	0x00000000


	//----- nvinfo : EIATTR_MIN_STACK_SIZE
	.align		4
.L_57:
        /*0060*/ 	.byte	0x04, 0x12
        /*0062*/ 	.short	(.L_59 - .L_58)
	.align		4
.L_58:
        /*0064*/ 	.word	index@(_Z10merge_scaniPcPiiS0_)
        /*0068*/ 	.word	0x00000030
.L_59:


//--------------------- .nv.compat                --------------------------
	.section	.nv.compat,"",@"SHT_CUDA_COMPAT_INFO"
	.align	4
        /*0000*/ 	.byte	0x02, 0x09, 0x00, 0x00, 0x02, 0x02, 0x01, 0x00, 0x02, 0x05, 0x05, 0x00, 0x03, 0x07, 0x01, 0x01
        /*0010*/ 	.byte	0x02, 0x03, 0x00, 0x00, 0x02, 0x06, 0x01, 0x00, 0x04, 0x0b, 0x08, 0x00, 0x09, 0x00, 0x00, 0x00
        /*0020*/ 	.byte	0x00, 0x00, 0x00, 0x00


//--------------------- .nv.info._ZN3cub18CUB_300001_SM_10006detail11EmptyKernelIvEEvv --------------------------
	.section	.nv.info._ZN3cub18CUB_300001_SM_10006detail11EmptyKernelIvEEvv,"",@"SHT_CUDA_INFO"
	.sectionflags	@""
	.align	4


	//----- nvinfo : EIATTR_CUDA_API_VERSION
	.align		4
        /*0000*/ 	.byte	0x04, 0x37
        /*0002*/ 	.short	(.L_61 - .L_60)
.L_60:
        /*0004*/ 	.word	0x00000082


	//----- nvinfo : EIATTR_SPARSE_MMA_MASK
	.align		4
.L_61:
        /*0008*/ 	.byte	0x03, 0x50
        /*000a*/ 	.short	0x0000


	//----- nvinfo : EIATTR_MAXREG_COUNT
	.align		4
        /*000c*/ 	.byte	0x03, 0x1b
        /*000e*/ 	.short	0x00ff


	//----- nvinfo : EIATTR_MERCURY_ISA_VERSION
	.align		4
        /*0010*/ 	.byte	0x03, 0x5f
        /*0012*/ 	.short	0x0101


	//----- nvinfo : EIATTR_VRC_CTA_INIT_COUNT
	.align		4
        /*0014*/ 	.byte	0x02, 0x4a
	.zero		1
	.zero		1


	//----- nvinfo : EIATTR_EXIT_INSTR_OFFSETS
	.align		4
        /*0018*/ 	.byte	0x04, 0x1c
        /*001a*/ 	.short	(.L_63 - .L_62)


	//   ....[0]....
.L_62:
        /*001c*/ 	.word	0x00000010


	//----- nvinfo : EIATTR_SW_WAR
	.align		4
.L_63:
        /*0020*/ 	.byte	0x04, 0x36
        /*0022*/ 	.short	(.L_65 - .L_64)
.L_64:
        /*0024*/ 	.word	0x00000008
.L_65:


//--------------------- .nv.info._Z11clear_arrayPii --------------------------
	.section	.nv.info._Z11clear_arrayPii,"",@"SHT_CUDA_INFO"
	.sectionflags	@""
	.align	4


	//----- nvinfo : EIATTR_CUDA_API_VERSION
	.align		4
        /*0000*/ 	.byte	0x04, 0x37
        /*0002*/ 	.short	(.L_67 - .L_66)
.L_66:
        /*0004*/ 	.word	0x00000082


	//----- nvinfo : EIATTR_KPARAM_INFO
	.align		4
.L_67:
        /*0008*/ 	.byte	0x04, 0x17
        /*000a*/ 	.short	(.L_69 - .L_68)
.L_68:
        /*000c*/ 	.word	0x00000000
        /*0010*/ 	.short	0x0001
        /*0012*/ 	.short	0x0008
        /*0014*/ 	.byte	0x00, 0xf0, 0x11, 0x00


	//----- nvinfo : EIATTR_KPARAM_INFO
	.align		4
.L_69:
        /*0018*/ 	.byte	0x04, 0x17
        /*001a*/ 	.short	(.L_71 - .L_70)
.L_70:
        /*001c*/ 	.word	0x00000000
        /*0020*/ 	.short	0x0000
        /*0022*/ 	.short	0x0000
        /*0024*/ 	.byte	0x00, 0xf5, 0x21, 0x00


	//----- nvinfo : EIATTR_SPARSE_MMA_MASK
	.align		4
.L_71:
        /*0028*/ 	.byte	0x03, 0x50
        /*002a*/ 	.short	0x0000


	//----- nvinfo : EIATTR_MAXREG_COUNT
	.align		4
        /*002c*/ 	.byte	0x03, 0x1b
        /*002e*/ 	.short	0x00ff


	//----- nvinfo : EIATTR_MERCURY_ISA_VERSION
	.align		4
        /*0030*/ 	.byte	0x03, 0x5f
        /*0032*/ 	.short	0x0101


	//----- nvinfo : EIATTR_VRC_CTA_INIT_COUNT
	.align		4
        /*0034*/ 	.byte	0x02, 0x4a
	.zero		1
	.zero		1


	//----- nvinfo : EIATTR_EXIT_INSTR_OFFSETS
	.align		4
        /*0038*/ 	.byte	0x04, 0x1c
        /*003a*/ 	.short	(.L_73 - .L_72)


	//   ....[0]....
.L_72:
        /*003c*/ 	.word	0x00000070


	//   ....[1]....
        /*0040*/ 	.word	0x000000c0


	//----- nvinfo : EIATTR_CBANK_PARAM_SIZE
	.align		4
.L_73:
        /*0044*/ 	.byte	0x03, 0x19
        /*0046*/ 	.short	0x000c


	//----- nvinfo : EIATTR_PARAM_CBANK
	.align		4
        /*0048*/ 	.byte	0x04, 0x0a
        /*004a*/ 	.short	(.L_75 - .L_74)
	.align		4
.L_74:
        /*004c*/ 	.word	index@(.nv.constant0._Z11clear_arrayPii)
        /*0050*/ 	.short	0x0380
        /*0052*/ 	.short	0x000c


	//----- nvinfo : EIATTR_SW_WAR
	.align		4
.L_75:
        /*0054*/ 	.byte	0x04, 0x36
        /*0056*/ 	.short	(.L_77 - .L_76)
.L_76:
        /*0058*/ 	.word	0x00000008
.L_77:


//--------------------- .nv.info._Z10merge_scaniPcPiiS0_ --------------------------
	.section	.nv.info._Z10merge_scaniPcPiiS0_,"",@"SHT_CUDA_INFO"
	.sectionflags	@""
	.align	4


	//----- nvinfo : EIATTR_CUDA_API_VERSION
	.align		4
        /*0000*/ 	.byte	0x04, 0x37
        /*0002*/ 	.short	(.L_79 - .L_78)
.L_78:
        /*0004*/ 	.word	0x00000082


	//----- nvinfo : EIATTR_KPARAM_INFO
	.align		4
.L_79:
        /*0008*/ 	.byte	0x04, 0x17
        /*000a*/ 	.short	(.L_81 - .L_80)
.L_80:
        /*000c*/ 	.word	0x00000000
        /*0010*/ 	.short	0x0004
        /*0012*/ 	.short	0x0020
        /*0014*/ 	.byte	0x00, 0xf5, 0x21, 0x00


	//----- nvinfo : EIATTR_KPARAM_INFO
	.align		4
.L_81:
        /*0018*/ 	.byte	0x04, 0x17
        /*001a*/ 	.short	(.L_83 - .L_82)
.L_82:
        /*001c*/ 	.word	0x00000000
        /*0020*/ 	.short	0x0003
        /*0022*/ 	.short	0x0018
        /*0024*/ 	.byte	0x00, 0xf0, 0x11, 0x00


	//----- nvinfo : EIATTR_KPARAM_INFO
	.align		4
.L_83:
        /*0028*/ 	.byte	0x04, 0x17
        /*002a*/ 	.short	(.L_85 - .L_84)
.L_84:
        /*002c*/ 	.word	0x00000000
        /*0030*/ 	.short	0x0002
        /*0032*/ 	.short	0x0010
        /*0034*/ 	.byte	0x00, 0xf5, 0x21, 0x00


	//----- nvinfo : EIATTR_KPARAM_INFO
	.align		4
.L_85:
        /*0038*/ 	.byte	0x04, 0x17
        /*003a*/ 	.short	(.L_87 - .L_86)
.L_86:
        /*003c*/ 	.word	0x00000000
        /*0040*/ 	.short	0x0001
        /*0042*/ 	.short	0x0008
        /*0044*/ 	.byte	0x00, 0xf5, 0x21, 0x00


	//----- nvinfo : EIATTR_KPARAM_INFO
	.align		4
.L_87:
        /*0048*/ 	.byte	0x04, 0x17
        /*004a*/ 	.short	(.L_89 - .L_88)
.L_88:
        /*004c*/ 	.word	0x00000000
        /*0050*/ 	.short	0x0000
        /*0052*/ 	.short	0x0000
        /*0054*/ 	.byte	0x00, 0xf0, 0x11, 0x00


	//----- nvinfo : EIATTR_SPARSE_MMA_MASK
	.align		4
.L_89:
        /*0058*/ 	.byte	0x03, 0x50
        /*005a*/ 	.short	0x0000


	//----- nvinfo : EIATTR_MAXREG_COUNT
	.align		4
        /*005c*/ 	.byte	0x03, 0x1b
        /*005e*/ 	.short	0x00ff


	//----- nvinfo : EIATTR_NUM_BARRIERS
	.align		4
        /*0060*/ 	.byte	0x02, 0x4c
        /*0062*/ 	.byte	0x01
	.zero		1


	//----- nvinfo : EIATTR_MERCURY_ISA_VERSION
	.align		4
        /*0064*/ 	.byte	0x03, 0x5f
        /*0066*/ 	.short	0x0101


	//----- nvinfo : EIATTR_COOP_GROUP_MASK_REGIDS
	.align		4
        /*0068*/ 	.byte	0x04, 0x29
        /*006a*/ 	.short	(.L_91 - .L_90)


	//   ....[0]....
.L_90:
        /*006c*/ 	.word	0xffffffff


	//   ....[1]....
        /*0070*/ 	.word	0xffffffff


	//   ....[2]....
        /*0074*/ 	.word	0xffffffff


	//   ....[3]....
        /*0078*/ 	.word	0xffffffff


	//   ....[4]....
        /*007c*/ 	.word	0xffffffff


	//   ....[5]....
        /*0080*/ 	.word	0xffffffff


	//   ....[6]....
        /*0084*/ 	.word	0xffffffff


	//   ....[7]....
        /*0088*/ 	.word	0xffffffff


	//   ....[8]....
        /*008c*/ 	.word	0xffffffff


	//   ....[9]....
        /*0090*/ 	.word	0xffffffff


	//   ....[10]....
        /*0094*/ 	.word	0xffffffff


	//   ....[11]....
        /*0098*/ 	.word	0x05000015


	//   ....[12]....
        /*009c*/ 	.word	0x05000015


	//   ....[13]....
        /*00a0*/ 	.word	0x05000015


	//   ....[14]....
        /*00a4*/ 	.word	0x05000015


	//   ....[15]....
        /*00a8*/ 	.word	0x05000015


	//   ....[16]....
        /*00ac*/ 	.word	0x05000015


	//   ....[17]....
        /*00b0*/ 	.word	0x05000015


	//   ....[18]....
        /*00b4*/ 	.word	0x05000015


	//   ....[19]....
        /*00b8*/ 	.word	0x05000015


	//   ....[20]....
        /*00bc*/ 	.word	0x05000015


	//   ....[21]....
        /*00c0*/ 	.word	0x05000015


	//----- nvinfo : EIATTR_COOP_GROUP_INSTR_OFFSETS
	.align		4
.L_91:
        /*00c4*/ 	.byte	0x04, 0x28
        /*00c6*/ 	.short	(.L_93 - .L_92)


	//   ....[0]....
.L_92:
        /*00c8*/ 	.word	0x000007e0


	//   ....[1]....
        /*00cc*/ 	.word	0x00000960


	//   ....[2]....
        /*00d0*/ 	.word	0x00000ab0


	//   ....[3]....
        /*00d4*/ 	.word	0x00000c20


	//   ....[4]....
        /*00d8*/ 	.word	0x00000d90


	//   ....[5]....
        /*00dc*/ 	.word	0x00000ed0


	//   ....[6]....
        /*00e0*/ 	.word	0x00001560


	//   ....[7]....
        /*00e4*/ 	.word	0x00001580


	//   ....[8]....
        /*00e8*/ 	.word	0x000015a0


	//   ....[9]....
        /*00ec*/ 	.word	0x000015c0


	//   ....[10]....
        /*00f0*/ 	.word	0x000015e0


	//   ....[11]....
        /*00f4*/ 	.word	0x00001800


	//   ....[12]....
        /*00f8*/ 	.word	0x000019c0


	//   ....[13]....
        /*00fc*/ 	.word	0x00001b80


	//   ....[14]....
        /*0100*/ 	.word	0x00001d40


	//   ....[15]....
        /*0104*/ 	.word	0x00001f10


	//   ....[16]....
        /*0108*/ 	.word	0x00002090


	//   ....[17]....
        /*010c*/ 	.word	0x00002120


	//   ....[18]....
        /*0110*/ 	.word	0x00002190


	//   ....[19]....
        /*0114*/ 	.word	0x00002200


	//   ....[20]....
        /*0118*/ 	.word	0x00002270


	//   ....[21]....
        /*011c*/ 	.word	0x000022e0


	//----- nvinfo : EIATTR_VRC_CTA_INIT_COUNT
	.align		4
.L_93:
        /*0120*/ 	.byte	0x02, 0x4a
	.zero		1
	.zero		1


	//----- nvinfo : EIATTR_EXIT_INSTR_OFFSETS
	.align		4
        /*0124*/ 	.byte	0x04, 0x1c
        /*0126*/ 	.short	(.L_95 - .L_94)


	//   ....[0]....
.L_94:
        /*0128*/ 	.word	0x00000100


	//   ....[1]....
        /*012c*/ 	.word	0x000017b0


	//----- nvinfo : EIATTR_CRS_STACK_SIZE
	.align		4
.L_95:
        /*0130*/ 	.byte	0x04, 0x1e
        /*0132*/ 	.short	(.L_97 - .L_96)
.L_96:
        /*0134*/ 	.word	0x00000000


	//----- nvinfo : EIATTR_CBANK_PARAM_SIZE
	.align		4
.L_97:
        /*0138*/ 	.byte	0x03, 0x19
        /*013a*/ 	.short	0x0028


	//----- nvinfo : EIATTR_PARAM_CBANK
	.align		4
        /*013c*/ 	.byte	0x04, 0x0a
        /*013e*/ 	.short	(.L_99 - .L_98)
	.align		4
.L_98:
        /*0140*/ 	.word	index@(.nv.constant0._Z10merge_scaniPcPiiS0_)
        /*0144*/ 	.short	0x0380
        /*0146*/ 	.short	0x0028


	//----- nvinfo : EIATTR_SW_WAR
	.align		4
.L_99:
        /*0148*/ 	.byte	0x04, 0x36
        /*014a*/ 	.short	(.L_101 - .L_100)
.L_100:
        /*014c*/ 	.word	0x00000008
.L_101:


//--------------------- .nv.callgraph             --------------------------
	.section	.nv.callgraph,"",@"SHT_CUDA_CALLGRAPH"
	.align	4
	.sectionentsize	8
	.align		4
        /*0000*/ 	.word	0x00000000
	.align		4
        /*0004*/ 	.word	0xffffffff
	.align		4
        /*0008*/ 	.word	0x00000000
	.align		4
        /*000c*/ 	.word	0xfffffffe
	.align		4
        /*0010*/ 	.word	0x00000000
	.align		4
        /*0014*/ 	.word	0xfffffffd
	.align		4
        /*0018*/ 	.word	0x00000000
	.align		4
        /*001c*/ 	.word	0xfffffffc


//--------------------- .nv.constant3             --------------------------
	.section	.nv.constant3,"a",@progbits
	.align	4
.nv.constant3:
	.type		d_D,@object
	.size		d_D,(d_E - d_D)
d_D:
	.zero		4096
	.type		d_E,@object
	.size		d_E,(.L_1 - d_E)
d_E:
	.zero		1024
.L_1:


//--------------------- .nv.constant4             --------------------------
	.section	.nv.constant4,"a",@progbits
	.align	8
	.align		8
.nv.constant4:
        /*0000*/ 	.dword	_ZN34_INTERNAL_384d02db_4_k_cu_f72b60a24cuda3std3__45__cpo5beginE
	.align		8
        /*0008*/ 	.dword	_ZN34_INTERNAL_384d02db_4_k_cu_f72b60a24cuda3std3__45__cpo3endE
	.align		8
        /*0010*/ 	.dword	_ZN34_INTERNAL_384d02db_4_k_cu_f72b60a24cuda3std3__45__cpo6cbeginE
	.align		8
        /*0018*/ 	.dword	_ZN34_INTERNAL_384d02db_4_k_cu_f72b60a24cuda3std3__45__cpo4cendE
	.align		8
        /*0020*/ 	.dword	_ZN34_INTERNAL_384d02db_4_k_cu_f72b60a24cuda3std3__45__cpo6rbeginE
	.align		8
        /*0028*/ 	.dword	_ZN34_INTERNAL_384d02db_4_k_cu_f72b60a24cuda3std3__45__cpo4rendE
	.align		8
        /*0030*/ 	.dword	_ZN34_INTERNAL_384d02db_4_k_cu_f72b60a24cuda3std3__45__cpo7crbeginE
	.align		8
        /*0038*/ 	.dword	_ZN34_INTERNAL_384d02db_4_k_cu_f72b60a24cuda3std3__45__cpo5crendE
	.align		8
        /*0040*/ 	.dword	_ZN34_INTERNAL_384d02db_4_k_cu_f72b60a24cuda3std3__436_GLOBAL__N__384d02db_4_k_cu_f72b60a26ignoreE
	.align		8
        /*0048*/ 	.dword	_ZN34_INTERNAL_384d02db_4_k_cu_f72b60a24cuda3std3__419piecewise_constructE
	.align		8
        /*0050*/ 	.dword	_ZN34_INTERNAL_384d02db_4_k_cu_f72b60a24cuda3std3__48in_placeE
	.align		8
        /*0058*/ 	.dword	_ZN34_INTERNAL_384d02db_4_k_cu_f72b60a24cuda3std3__420unreachable_sentinelE
	.align		8
        /*0060*/ 	.dword	_ZN34_INTERNAL_384d02db_4_k_cu_f72b60a24cuda3std3__47nulloptE
	.align		8
        /*0068*/ 	.dword	_ZN34_INTERNAL_384d02db_4_k_cu_f72b60a24cuda3std3__48unexpectE
	.align		8
        /*0070*/ 	.dword	_ZN34_INTERNAL_384d02db_4_k_cu_f72b60a24cuda3std6ranges3__45__cpo4swapE
	.align		8
        /*0078*/ 	.dword	_ZN34_INTERNAL_384d02db_4_k_cu_f72b60a24cuda3std6ranges3__45__cpo9iter_moveE
	.align		8
        /*0080*/ 	.dword	_ZN34_INTERNAL_384d02db_4_k_cu_f72b60a24cuda3std6ranges3__45__cpo5beginE
	.align		8
        /*0088*/ 	.dword	_ZN34_INTERNAL_384d02db_4_k_cu_f72b60a24cuda3std6ranges3__45__cpo3endE
	.align		8
        /*0090*/ 	.dword	_ZN34_INTERNAL_384d02db_4_k_cu_f72b60a24cuda3std6ranges3__45__cpo6cbeginE
	.align		8
        /*0098*/ 	.dword	_ZN34_INTERNAL_384d02db_4_k_cu_f72b60a24cuda3std6ranges3__45__cpo4cendE
	.align		8
        /*00a0*/ 	.dword	_ZN34_INTERNAL_384d02db_4_k_cu_f72b60a24cuda3std6ranges3__45__cpo7advanceE
	.align		8
        /*00a8*/ 	.dword	_ZN34_INTERNAL_384d02db_4_k_cu_f72b60a24cuda3std6ranges3__45__cpo9iter_swapE
	.align		8
        /*00b0*/ 	.dword	_ZN34_INTERNAL_384d02db_4_k_cu_f72b60a24cuda3std6ranges3__45__cpo4nextE
	.align		8
        /*00b8*/ 	.dword	_ZN34_INTERNAL_384d02db_4_k_cu_f72b60a24cuda3std6ranges3__45__cpo4prevE
	.align		8
        /*00c0*/ 	.dword	_ZN34_INTERNAL_384d02db_4_k_cu_f72b60a24cuda3std6ranges3__45__cpo4dataE
	.align		8
        /*00c8*/ 	.dword	_ZN34_INTERNAL_384d02db_4_k_cu_f72b60a24cuda3std6ranges3__45__cpo5cdataE
	.align		8
        /*00d0*/ 	.dword	_ZN34_INTERNAL_384d02db_4_k_cu_f72b60a24cuda3std6ranges3__45__cpo4sizeE
	.align		8
        /*00d8*/ 	.dword	_ZN34_INTERNAL_384d02db_4_k_cu_f72b60a24cuda3std6ranges3__45__cpo5ssizeE
	.align		8
        /*00e0*/ 	.dword	_ZN34_INTERNAL_384d02db_4_k_cu_f72b60a24cuda3std6ranges3__45__cpo8distanceE
	.align		8
        /*00e8*/ 	.dword	_ZN34_INTERNAL_384d02db_4_k_cu_f72b60a26thrust24THRUST_300001_SM_1000_NS6system6detail10sequential3seqE
	.align		8
        /*00f0*/ 	.dword	_ZN34_INTERNAL_384d02db_4_k_cu_f72b60a26thrust24THRUST_300001_SM_1000_NS12placeholders2_1E
	.align		8
        /*00f8*/ 	.dword	_ZN34_INTERNAL_384d02db_4_k_cu_f72b60a26thrust24THRUST_300001_SM_1000_NS12placeholders2_2E
	.align		8
        /*0100*/ 	.dword	_ZN34_INTERNAL_384d02db_4_k_cu_f72b60a26thrust24THRUST_300001_SM_1000_NS12placeholders2_3E
	.align		8
        /*0108*/ 	.dword	_ZN34_INTERNAL_384d02db_4_k_cu_f72b60a26thrust24THRUST_300001_SM_1000_NS12placeholders2_4E
	.align		8
        /*0110*/ 	.dword	_ZN34_INTERNAL_384d02db_4_k_cu_f72b60a26thrust24THRUST_300001_SM_1000_NS12placeholders2_5E
	.align		8
        /*0118*/ 	.dword	_ZN34_INTERNAL_384d02db_4_k_cu_f72b60a26thrust24THRUST_300001_SM_1000_NS12placeholders2_6E
	.align		8
        /*0120*/ 	.dword	_ZN34_INTERNAL_384d02db_4_k_cu_f72b60a26thrust24THRUST_300001_SM_1000_NS12placeholders2_7E
	.align		8
        /*0128*/ 	.dword	_ZN34_INTERNAL_384d02db_4_k_cu_f72b60a26thrust24THRUST_300001_SM_1000_NS12placeholders2_8E
	.align		8
        /*0130*/ 	.dword	_ZN34_INTERNAL_384d02db_4_k_cu_f72b60a26thrust24THRUST_300001_SM_1000_NS12placeholders2_9E
	.align		8
        /*0138*/ 	.dword	_ZN34_INTERNAL_384d02db_4_k_cu_f72b60a26thrust24THRUST_300001_SM_1000_NS12placeholders3_10E


//--------------------- .text._ZN3cub18CUB_300001_SM_10006detail11EmptyKernelIvEEvv --------------------------
	.section	.text._ZN3cub18CUB_300001_SM_10006detail11EmptyKernelIvEEvv,"ax",@progbits
	.align	128
        .global         _ZN3cub18CUB_300001_SM_10006detail11EmptyKernelIvEEvv
        .type           _ZN3cub18CUB_300001_SM_10006detail11EmptyKernelIvEEvv,@function
        .size           _ZN3cub18CUB_300001_SM_10006detail11EmptyKernelIvEEvv,(.L_x_21 - _ZN3cub18CUB_300001_SM_10006detail11EmptyKernelIvEEvv)
        .other          _ZN3cub18CUB_300001_SM_10006detail11EmptyKernelIvEEvv,@"STO_CUDA_ENTRY STV_DEFAULT"
_ZN3cub18CUB_300001_SM_10006detail11EmptyKernelIvEEvv:
.text._ZN3cub18CUB_300001_SM_10006detail11EmptyKernelIvEEvv:
[----:B------:R-:W-:Y:S01]  /*0000*/  LDC R1, c[0x0][0x37c] ;  /* 0x0000df00ff017b82 */ /* 0x000fe20000000800 */
[----:B------:R-:W-:Y:S05]  /*0010*/  EXIT ;  /* 0x000000000000794d */ /* 0x000fea0003800000 */
.L_x_0:
[----:B------:R-:W-:-:S00]  /*0020*/  BRA `(.L_x_0) ;  /* 0xfffffffc00fc7947 */ /* 0x000fc0000383ffff */
[----:B------:R-:W-:-:S00]  /*0030*/  NOP ;  /* 0x0000000000007918 */ /* 0x000fc00000000000 */
        /* <DEDUP_REMOVED lines=12> */
.L_x_21:


//--------------------- .text._Z11clear_arrayPii  --------------------------
	.section	.text._Z11clear_arrayPii,"ax",@progbits
	.align	128
        .global         _Z11clear_arrayPii
        .type           _Z11clear_arrayPii,@function
        .size           _Z11clear_arrayPii,(.L_x_22 - _Z11clear_arrayPii)
        .other          _Z11clear_arrayPii,@"STO_CUDA_ENTRY STV_DEFAULT"
_Z11clear_arrayPii:
.text._Z11clear_arrayPii:
[----:B------:R-:W-:Y:S01]  /*0000*/  LDC R1, c[0x0][0x37c] ;  /* 0x0000df00ff017b82 */ /* 0x000fe20000000800 */
[----:B------:R-:W0:Y:S07]  /*0010*/  S2R R5, SR_TID.X ;  /* 0x0000000000057919 */ /* 0x000e2e0000002100 */
[----:B------:R-:W0:Y:S01]  /*0020*/  S2UR UR4, SR_CTAID.X ;  /* 0x00000000000479c3 */ /* 0x000e220000002500 */
[----:B------:R-:W1:Y:S07]  /*0030*/  LDCU UR5, c[0x0][0x388] ;  /* 0x00007100ff0577ac */ /* 0x000e6e0008000800 */
[----:B------:R-:W0:Y:S02]  /*0040*/  LDC R0, c[0x0][0x360] ;  /* 0x0000d800ff007b82 */ /* 0x000e240000000800 */
[----:B0-----:R-:W-:-:S05]  /*0050*/  IMAD R5, R0, UR4, R5 ;  /* 0x0000000400057c24 */ /* 0x001fca000f8e0205 */
[----:B-1----:R-:W-:-:S13]  /*0060*/  ISETP.GE.AND P0, PT, R5, UR5, PT ;  /* 0x0000000505007c0c */ /* 0x002fda000bf06270 */
[----:B------:R-:W-:Y:S05]  /*0070*/  @P0 EXIT ;  /* 0x000000000000094d */ /* 0x000fea0003800000 */
[----:B------:R-:W0:Y:S01]  /*0080*/  LDC.64 R2, c[0x0][0x380] ;  /* 0x0000e000ff027b82 */ /* 0x000e220000000a00 */
[----:B------:R-:W1:Y:S01]  /*0090*/  LDCU.64 UR4, c[0x0][0x358] ;  /* 0x00006b00ff0477ac */ /* 0x000e620008000a00 */
[----:B0-----:R-:W-:-:S05]  /*00a0*/  IMAD.WIDE R2, R5, 0x4, R2 ;  /* 0x0000000405027825 */ /* 0x001fca00078e0202 */
[----:B-1----:R-:W-:Y:S01]  /*00b0*/  STG.E desc[UR4][R2.64], RZ ;  /* 0x000000ff02007986 */ /* 0x002fe2000c101904 */
[----:B------:R-:W-:Y:S05]  /*00c0*/  EXIT ;  /* 0x000000000000794d */ /* 0x000fea0003800000 */
.L_x_1:
        /* <DEDUP_REMOVED lines=11> */
.L_x_22:


//--------------------- .text._Z10merge_scaniPcPiiS0_ --------------------------
	.section	.text._Z10merge_scaniPcPiiS0_,"ax",@progbits
	.align	128
        .global         _Z10merge_scaniPcPiiS0_
        .type           _Z10merge_scaniPcPiiS0_,@function
        .size           _Z10merge_scaniPcPiiS0_,(.L_x_23 - _Z10merge_scaniPcPiiS0_)
        .other          _Z10merge_scaniPcPiiS0_,@"STO_CUDA_ENTRY STV_DEFAULT"
_Z10merge_scaniPcPiiS0_:
.text._Z10merge_scaniPcPiiS0_:
[----:B------:R-:W0:Y:S01]  /*0000*/  LDC R1, c[0x0][0x37c] ;  /* 0x0000df00ff017b82 */ /* 0x000e220000000800 */
[----:B------:R-:W1:Y:S07]  /*0010*/  S2R R15, SR_CTAID.X ;  /* 0x00000000000f7919 */ /* 0x000e6e0000002500 */
[----:B------:R-:W1:Y:S01]  /*0020*/  LDC.64 R2, c[0x0][0x390] ;  /* 0x0000e400ff027b82 */ /* 0x000e620000000a00 */
[----:B------:R-:W2:Y:S01]  /*0030*/  LDCU.64 UR4, c[0x0][0x358] ;  /* 0x00006b00ff0477ac */ /* 0x000ea20008000a00 */
[----:B0-----:R-:W-:-:S02]  /*0040*/  VIADD R1, R1, 0xffffffd0 ;  /* 0xffffffd001017836 */ /* 0x001fc40000000000 */
[----:B-1----:R-:W-:-:S05]  /*0050*/  IMAD.WIDE.U32 R2, R15, 0x4, R2 ;  /* 0x000000040f027825 */ /* 0x002fca00078e0002 */
[----:B--2---:R-:W2:Y:S01]  /*0060*/  LDG.E R9, desc[UR4][R2.64] ;  /* 0x0000000402097981 */ /* 0x004ea2000c1e1900 */
[----:B------:R-:W-:Y:S01]  /*0070*/  MOV R4, 0x400 ;  /* 0x0000040000047802 */ /* 0x000fe20000000f00 */
[----:B------:R-:W-:Y:S01]  /*0080*/  IMAD.MOV.U32 R6, RZ, RZ, 0x3020100 ;  /* 0x03020100ff067424 */ /* 0x000fe200078e00ff */
[----:B------:R-:W-:Y:S01]  /*0090*/  R2UR UR8, R1 ;  /* 0x00000000010872ca */ /* 0x000fe200000e0000 */
[----:B------:R-:W2:Y:S01]  /*00a0*/  S2R R0, SR_TID.X ;  /* 0x0000000000007919 */ /* 0x000ea20000002100 */
[----:B------:R-:W-:Y:S01]  /*00b0*/  IMAD.MOV.U32 R7, RZ, RZ, RZ ;  /* 0x000000ffff077224 */ /* 0x000fe200078e00ff */
[----:B------:R-:W0:Y:S02]  /*00c0*/  S2R R5, SR_CgaCtaId ;  /* 0x0000000000057919 */ /* 0x000e240000008800 */
[----:B0-----:R-:W-:-:S05]  /*00d0*/  LEA R11, R5, R4, 0x18 ;  /* 0x00000004050b7211 */ /* 0x001fca00078ec0ff */
[----:B------:R0:W-:Y:S01]  /*00e0*/  STS.64 [R11+0x540], R6 ;  /* 0x000540060b007388 */ /* 0x0001e20000000a00 */
[----:B--2---:R-:W-:-:S13]  /*00f0*/  ISETP.GE.AND P0, PT, R0, R9, PT ;  /* 0x000000090000720c */ /* 0x004fda0003f06270 */
[----:B0-----:R-:W-:Y:S05]  /*0100*/  @P0 EXIT ;  /* 0x000000000000094d */ /* 0x001fea0003800000 */
[----:B------:R-:W0:Y:S01]  /*0110*/  LDC R2, c[0x0][0x398] ;  /* 0x0000e600ff027b82 */ /* 0x000e220000000800 */
[----:B------:R-:W-:Y:S01]  /*0120*/  VIADD R4, R4, 0x2a0 ;  /* 0x000002a004047836 */ /* 0x000fe20000000000 */
[C---:B------:R-:W-:Y:S01]  /*0130*/  LEA.HI R14, R0.reuse, R0, RZ, 0x1e ;  /* 0x00000000000e7211 */ /* 0x040fe200078ff0ff */
[----:B------:R-:W-:Y:S01]  /*0140*/  VIADD R17, R11, 0x10 ;  /* 0x000000100b117836 */ /* 0x000fe20000000000 */
[----:B------:R-:W-:Y:S01]  /*0150*/  LOP3.LUT P2, RZ, R0, 0x7f, RZ, 0xc0, !PT ;  /* 0x0000007f00ff7812 */ /* 0x000fe2000784c0ff */
[----:B------:R-:W-:Y:S01]  /*0160*/  IMAD.MOV.U32 R18, RZ, RZ, R0 ;  /* 0x000000ffff127224 */ /* 0x000fe200078e0000 */
[----:B------:R-:W-:Y:S01]  /*0170*/  LEA R3, R5, R4, 0x18 ;  /* 0x0000000405037211 */ /* 0x000fe200078ec0ff */
[----:B------:R-:W-:Y:S01]  /*0180*/  IMAD R11, R14, 0x4, R11 ;  /* 0x000000040e0b7824 */ /* 0x000fe200078e020b */
[----:B------:R-:W1:Y:S01]  /*0190*/  LDCU.64 UR6, c[0x0][0x388] ;  /* 0x00007100ff0677ac */ /* 0x000e620008000a00 */
[----:B------:R-:W-:Y:S02]  /*01a0*/  IMAD R17, R0, 0x14, R17 ;  /* 0x0000001400117824 */ /* 0x000fe400078e0211 */
[----:B------:R-:W-:-:S02]  /*01b0*/  IMAD R14, R14, 0x4, R3 ;  /* 0x000000040e0e7824 */ /* 0x000fc400078e0203 */
[CC--:B0-----:R-:W-:Y:S02]  /*01c0*/  IMAD R16, R15.reuse, R2.reuse, -0x1 ;  /* 0xffffffff0f107424 */ /* 0x0c1fe400078e0202 */
[----:B-1----:R-:W-:-:S07]  /*01d0*/  IMAD R15, R15, R2, R0 ;  /* 0x000000020f0f7224 */ /* 0x002fce00078e0200 */
.L_x_6:
[----:B------:R-:W-:-:S04]  /*01e0*/  IADD3 R12, P0, PT, R15, UR6, RZ ;  /* 0x000000060f0c7c10 */ /* 0x000fc8000ff1e0ff */
[----:B------:R-:W-:-:S05]  /*01f0*/  LEA.HI.X.SX32 R13, R15, UR7, 0x1, P0 ;  /* 0x000000070f0d7c11 */ /* 0x000fca00080f0eff */
[----:B------:R-:W2:Y:S01]  /*0200*/  @P2 LDG.E.S8 R2, desc[UR4][R12.64] ;  /* 0x000000040c022981 */ /* 0x000ea2000c1e1300 */
[----:B------:R-:W-:Y:S01]  /*0210*/  MOV R20, 0x400 ;  /* 0x0000040000147802 */ /* 0x000fe20000000f00 */
[----:B------:R-:W-:Y:S01]  /*0220*/  IMAD.MOV.U32 R24, RZ, RZ, 0x100 ;  /* 0x00000100ff187424 */ /* 0x000fe200078e00ff */
[----:B------:R-:W-:Y:S01]  /*0230*/  ISETP.GT.U32.AND P1, PT, R0, 0x1f, PT ;  /* 0x0000001f0000780c */ /* 0x000fe20003f24070 */
[----:B------:R-:W0:Y:S01]  /*0240*/  S2R R19, SR_CgaCtaId ;  /* 0x0000000000137919 */ /* 0x000e220000008800 */
[----:B-1----:R-:W-:Y:S01]  /*0250*/  IMAD.MOV.U32 R25, RZ, RZ, 0x2 ;  /* 0x00000002ff197424 */ /* 0x002fe200078e00ff */
[----:B------:R-:W-:Y:S05]  /*0260*/  WARPSYNC.ALL ;  /* 0x0000000000007948 */ /* 0x000fea0003800000 */
[----:B------:R-:W1:Y:S01]  /*0270*/  S2R R7, SR_SWINHI ;  /* 0x0000000000077919 */ /* 0x000e620000002f00 */
[----:B------:R-:W-:Y:S01]  /*0280*/  STL [R1+0x18], R0 ;  /* 0x0000180001007387 */ /* 0x000fe20000100800 */
[----:B0-----:R-:W-:-:S05]  /*0290*/  LEA R20, R19, R20, 0x18 ;  /* 0x0000001413147211 */ /* 0x001fca00078ec0ff */
[----:B------:R-:W0:Y:S01]  /*02a0*/  @!P2 LDS R22, [R20+0x540] ;  /* 0x000540001416a984 */ /* 0x000e220000000800 */
[C---:B--2---:R-:W-:Y:S02]  /*02b0*/  @P2 VIADD R5, R2.reuse, 0x300 ;  /* 0x0000030002052836 */ /* 0x044fe40000000000 */
[C---:B------:R-:W-:Y:S02]  /*02c0*/  @P2 VIADD R4, R2.reuse, 0x200 ;  /* 0x0000020002042836 */ /* 0x040fe40000000000 */
[C---:B------:R-:W-:Y:S02]  /*02d0*/  @P2 VIADD R3, R2.reuse, 0x100 ;  /* 0x0000010002032836 */ /* 0x040fe40000000000 */
[----:B------:R-:W-:Y:S02]  /*02e0*/  @P2 IMAD.SHL.U32 R6, R2, 0x4, RZ ;  /* 0x0000000402062824 */ /* 0x000fe400078e00ff */
[----:B------:R-:W-:Y:S02]  /*02f0*/  @P2 IMAD.SHL.U32 R21, R5, 0x4, RZ ;  /* 0x0000000405152824 */ /* 0x000fe400078e00ff */
[----:B------:R-:W-:Y:S01]  /*0300*/  @P2 IMAD.SHL.U32 R10, R4, 0x4, RZ ;  /* 0x00000004040a2824 */ /* 0x000fe200078e00ff */
[----:B------:R-:W2:Y:S01]  /*0310*/  @P2 LDC.U8 R2, c[0x3][R6] ;  /* 0x00c0000006022b82 */ /* 0x000ea20000000000 */
[----:B------:R-:W-:-:S07]  /*0320*/  @P2 IMAD.SHL.U32 R8, R3, 0x4, RZ ;  /* 0x0000000403082824 */ /* 0x000fce00078e00ff */
[----:B------:R-:W3:Y:S08]  /*0330*/  @P2 LDC.U8 R5, c[0x3][R21] ;  /* 0x00c0000015052b82 */ /* 0x000ef00000000000 */
[----:B------:R-:W4:Y:S08]  /*0340*/  @P2 LDC.U8 R4, c[0x3][R10] ;  /* 0x00c000000a042b82 */ /* 0x000f300000000000 */
[----:B------:R-:W5:Y:S01]  /*0350*/  @P2 LDC.U8 R3, c[0x3][R8] ;  /* 0x00c0000008032b82 */ /* 0x000f620000000000 */
[----:B0-----:R-:W-:-:S04]  /*0360*/  @!P2 PRMT R2, R22, 0x7770, RZ ;  /* 0x000077701602a816 */ /* 0x001fc800000000ff */
[----:B--2---:R-:W-:Y:S02]  /*0370*/  LOP3.LUT R2, R2, 0xffff, RZ, 0xc0, !PT ;  /* 0x0000ffff02027812 */ /* 0x004fe400078ec0ff */
[----:B------:R-:W-:-:S04]  /*0380*/  @!P2 PRMT R5, R22, 0x7773, RZ ;  /* 0x000077731605a816 */ /* 0x000fc800000000ff */
[----:B---3--:R-:W-:Y:S02]  /*0390*/  LOP3.LUT R5, R5, 0xffff, RZ, 0xc0, !PT ;  /* 0x0000ffff05057812 */ /* 0x008fe400078ec0ff */
[----:B------:R-:W-:-:S04]  /*03a0*/  @!P2 PRMT R4, R22, 0x7772, RZ ;  /* 0x000077721604a816 */ /* 0x000fc800000000ff */
[----:B----4-:R-:W-:Y:S02]  /*03b0*/  LOP3.LUT R4, R4, 0xffff, RZ, 0xc0, !PT ;  /* 0x0000ffff04047812 */ /* 0x010fe400078ec0ff */
[----:B------:R-:W-:Y:S02]  /*03c0*/  @!P2 PRMT R3, R22, 0x7771, RZ ;  /* 0x000077711603a816 */ /* 0x000fe400000000ff */
[----:B------:R-:W-:Y:S02]  /*03d0*/  PRMT R22, R4, 0x3340, R5 ;  /* 0x0000334004167816 */ /* 0x000fe40000000005 */
[----:B-----5:R-:W-:Y:S02]  /*03e0*/  LOP3.LUT R3, R3, 0xffff, RZ, 0xc0, !PT ;  /* 0x0000ffff03037812 */ /* 0x020fe400078ec0ff */
[----:B------:R-:W-:Y:S02]  /*03f0*/  PRMT R4, R24, 0x7610, R4 ;  /* 0x0000761018047816 */ /* 0x000fe40000000004 */
[----:B------:R-:W-:-:S02]  /*0400*/  PRMT R23, R2, 0x3340, R3 ;  /* 0x0000334002177816 */ /* 0x000fc40000000003 */
[----:B------:R-:W-:Y:S01]  /*0410*/  PRMT R5, R25, 0x7610, R5 ;  /* 0x0000761019057816 */ /* 0x000fe20000000005 */
[----:B------:R0:W-:Y:S01]  /*0420*/  STL.U16 [R1+0x1c], R4 ;  /* 0x00001c0401007387 */ /* 0x0001e20000100400 */
[----:B------:R-:W-:Y:S02]  /*0430*/  MOV R2, R20 ;  /* 0x0000001400027202 */ /* 0x000fe40000000f00 */
[----:B-1----:R-:W-:Y:S02]  /*0440*/  MOV R3, R7 ;  /* 0x0000000700037202 */ /* 0x002fe40000000f00 */
[----:B------:R-:W-:Y:S01]  /*0450*/  PRMT R22, R23, 0x5410, R22 ;  /* 0x0000541017167816 */ /* 0x000fe20000000016 */
[----:B------:R0:W-:Y:S04]  /*0460*/  STL.U8 [R1+0x1e], R5 ;  /* 0x00001e0501007387 */ /* 0x0001e80000100000 */
[----:B------:R0:W-:Y:S04]  /*0470*/  STL.64 [R1+0x10], R2 ;  /* 0x0000100201007387 */ /* 0x0001e80000100a00 */
[----:B------:R0:W-:Y:S01]  /*0480*/  STS [R11+0x10], R22 ;  /* 0x000010160b007388 */ /* 0x0001e20000000800 */
[----:B------:R-:W-:Y:S06]  /*0490*/  BAR.SYNC.DEFER_BLOCKING 0x0 ;  /* 0x0000000000007b1d */ /* 0x000fec0000010000 */
[----:B------:R-:W-:Y:S05]  /*04a0*/  @P1 BRA `(.L_x_2) ;  /* 0x0000000c00cc1947 */ /* 0x000fea0003800000 */
[----:B0-----:R-:W0:Y:S04]  /*04b0*/  LDS R4, [R17] ;  /* 0x0000000011047984 */ /* 0x001e280000000800 */
[----:B------:R-:W1:Y:S04]  /*04c0*/  LDS R2, [R17+0x4] ;  /* 0x0000040011027984 */ /* 0x000e680000000800 */
[----:B------:R-:W2:Y:S04]  /*04d0*/  LDS R3, [R17+0x8] ;  /* 0x0000080011037984 */ /* 0x000ea80000000800 */
[----:B------:R-:W3:Y:S01]  /*04e0*/  LDS R6, [R17+0xc] ;  /* 0x00000c0011067984 */ /* 0x000ee20000000800 */
[----:B0-----:R-:W-:-:S03]  /*04f0*/  PRMT R7, R4, 0x7771, RZ ;  /* 0x0000777104077816 */ /* 0x001fc600000000ff */
[----:B------:R0:W-:Y:S01]  /*0500*/  STL [R1+0x1c], R4 ;  /* 0x00001c0401007387 */ /* 0x0001e20000100800 */
[C---:B------:R-:W-:Y:S02]  /*0510*/  PRMT R8, R4.reuse, 0x7772, RZ ;  /* 0x0000777204087816 */ /* 0x040fe400000000ff */
[C---:B------:R-:W-:Y:S01]  /*0520*/  PRMT R5, R4.reuse, 0x7770, RZ ;  /* 0x0000777004057816 */ /* 0x040fe200000000ff */
[----:B-1----:R0:W-:Y:S01]  /*0530*/  STL [R1+0x8], R2 ;  /* 0x0000080201007387 */ /* 0x0021e20000100800 */
[----:B------:R-:W-:Y:S02]  /*0540*/  PRMT R10, R4, 0x7773, RZ ;  /* 0x00007773040a7816 */ /* 0x000fe400000000ff */
[----:B------:R-:W-:Y:S01]  /*0550*/  LOP3.LUT R22, R7, 0xff, RZ, 0xc0, !PT ;  /* 0x000000ff07167812 */ /* 0x000fe200078ec0ff */
[----:B--2---:R0:W-:Y:S01]  /*0560*/  STL.64 [R1+0x20], R2 ;  /* 0x0000200201007387 */ /* 0x0041e20000100a00 */
[----:B------:R-:W-:Y:S02]  /*0570*/  LOP3.LUT R26, R8, 0xff, RZ, 0xc0, !PT ;  /* 0x000000ff081a7812 */ /* 0x000fe400078ec0ff */
[----:B------:R-:W-:Y:S01]  /*0580*/  LOP3.LUT R24, R5, 0xff, RZ, 0xc0, !PT ;  /* 0x000000ff05187812 */ /* 0x000fe200078ec0ff */
[----:B---3--:R0:W-:Y:S01]  /*0590*/  STL [R1+0x28], R6 ;  /* 0x0000280601007387 */ /* 0x0081e20000100800 */
[----:B------:R-:W-:Y:S01]  /*05a0*/  LOP3.LUT R8, R10, 0xff, RZ, 0xc0, !PT ;  /* 0x000000ff0a087812 */ /* 0x000fe200078ec0ff */
[----:B------:R-:W-:-:S02]  /*05b0*/  IMAD.IADD R10, R1, 0x1, R22 ;  /* 0x00000001010a7824 */ /* 0x000fc400078e0216 */
[C---:B------:R-:W-:Y:S02]  /*05c0*/  IMAD.IADD R7, R1.reuse, 0x1, R24 ;  /* 0x0000000101077824 */ /* 0x040fe400078e0218 */
[C---:B------:R-:W-:Y:S02]  /*05d0*/  IMAD.IADD R26, R1.reuse, 0x1, R26 ;  /* 0x00000001011a7824 */ /* 0x040fe400078e021a */
[C---:B------:R-:W-:Y:S01]  /*05e0*/  IMAD.IADD R21, R1.reuse, 0x1, R8 ;  /* 0x0000000101157824 */ /* 0x040fe200078e0208 */
[----:B------:R-:W2:Y:S04]  /*05f0*/  LDL.U8 R10, [R10+0x8] ;  /* 0x000008000a0a7983 */ /* 0x000ea80000100000 */
[----:B------:R-:W3:Y:S04]  /*0600*/  LDL.U8 R8, [R7+0x8] ;  /* 0x0000080007087983 */ /* 0x000ee80000100000 */
[----:B------:R-:W4:Y:S04]  /*0610*/  LDL.U8 R22, [R26+0x8] ;  /* 0x000008001a167983 */ /* 0x000f280000100000 */
[----:B------:R-:W5:Y:S04]  /*0620*/  LDL.U8 R24, [R21+0x8] ;  /* 0x0000080015187983 */ /* 0x000f680000100000 */
[----:B------:R0:W-:Y:S01]  /*0630*/  STL [R1+0x4], R3 ;  /* 0x0000040301007387 */ /* 0x0001e20000100800 */
[----:B--2---:R-:W-:-:S02]  /*0640*/  IMAD.IADD R23, R1, 0x1, R10 ;  /* 0x0000000101177824 */ /* 0x004fc400078e020a */
[----:B---3--:R-:W-:-:S03]  /*0650*/  IMAD.IADD R25, R1, 0x1, R8 ;  /* 0x0000000101197824 */ /* 0x008fc600078e0208 */
[----:B------:R-:W2:Y:S01]  /*0660*/  LDL.U8 R8, [R23+0x4] ;  /* 0x0000040017087983 */ /* 0x000ea20000100000 */
[----:B----4-:R-:W-:-:S03]  /*0670*/  IMAD.IADD R22, R1, 0x1, R22 ;  /* 0x0000000101167824 */ /* 0x010fc600078e0216 */
[----:B------:R-:W3:Y:S01]  /*0680*/  LDL.U8 R5, [R25+0x4] ;  /* 0x0000040019057983 */ /* 0x000ee20000100000 */
[----:B-----5:R-:W-:-:S03]  /*0690*/  IMAD.IADD R24, R1, 0x1, R24 ;  /* 0x0000000101187824 */ /* 0x020fc600078e0218 */
[----:B------:R-:W4:Y:S04]  /*06a0*/  LDL.U8 R7, [R22+0x4] ;  /* 0x0000040016077983 */ /* 0x000f280000100000 */
[----:B------:R-:W5:Y:S04]  /*06b0*/  LDL.U8 R10, [R24+0x4] ;  /* 0x00000400180a7983 */ /* 0x000f680000100000 */
[----:B------:R0:W-:Y:S04]  /*06c0*/  STL [UR8], R6 ;  /* 0x00000006ff007987 */ /* 0x0001e80008100808 */
[----:B--2---:R-:W2:Y:S04]  /*06d0*/  LDL.U8 R8, [R8+UR8] ;  /* 0x0000000808087983 */ /* 0x004ea80008100000 */
[----:B---3--:R-:W2:Y:S04]  /*06e0*/  LDL.U8 R5, [R5+UR8] ;  /* 0x0000000805057983 */ /* 0x008ea80008100000 */
[----:B----4-:R-:W3:Y:S04]  /*06f0*/  LDL.U8 R7, [R7+UR8] ;  /* 0x0000000807077983 */ /* 0x010ee80008100000 */
[----:B-----5:R-:W3:Y:S01]  /*0700*/  LDL.U8 R10, [R10+UR8] ;  /* 0x000000080a0a7983 */ /* 0x020ee20008100000 */
[----:B------:R-:W1:Y:S01]  /*0710*/  S2R R25, SR_LANEID ;  /* 0x0000000000197919 */ /* 0x000e620000000000 */
[----:B------:R-:W-:Y:S01]  /*0720*/  UMOV UR9, 0xffffffff ;  /* 0xffffffff00097882 */ /* 0x000fe20000000000 */
[----:B------:R-:W-:-:S02]  /*0730*/  ISETP.NE.AND P3, PT, R0, RZ, PT ;  /* 0x000000ff0000720c */ /* 0x000fc40003f65270 */
[----:B--2---:R-:W-:Y:S02]  /*0740*/  PRMT R21, R5, 0x3340, R8 ;  /* 0x0000334005157816 */ /* 0x004fe40000000008 */
[----:B---3--:R-:W-:-:S04]  /*0750*/  PRMT R26, R7, 0x3340, R10 ;  /* 0x00003340071a7816 */ /* 0x008fc8000000000a */
[----:B------:R-:W-:Y:S01]  /*0760*/  PRMT R21, R21, 0x5410, R26 ;  /* 0x0000541015157816 */ /* 0x000fe2000000001a */
[----:B------:R-:W-:-:S04]  /*0770*/  IMAD.U32 R22, R7, 0x10000, RZ ;  /* 0x0001000007167824 */ /* 0x000fc800078e00ff */
[----:B------:R0:W-:Y:S01]  /*0780*/  STL [UR8], R21 ;  /* 0x00000015ff007987 */ /* 0x0001e20008100808 */
[----:B------:R-:W-:-:S05]  /*0790*/  LOP3.LUT R23, R22, 0xff0000, RZ, 0xc0, !PT ;  /* 0x00ff000016177812 */ /* 0x000fca00078ec0ff */
[----:B------:R-:W-:-:S04]  /*07a0*/  IMAD R23, R8, 0x100, R23 ;  /* 0x0000010008177824 */ /* 0x000fc800078e0217 */
[----:B------:R-:W-:-:S04]  /*07b0*/  IMAD R22, R10, 0x1000000, R23 ;  /* 0x010000000a167824 */ /* 0x000fc800078e0217 */
[----:B------:R-:W-:Y:S01]  /*07c0*/  IMAD.IADD R24, R5, 0x1, R22 ;  /* 0x0000000105187824 */ /* 0x000fe200078e0216 */
[----:B01----:R-:W-:Y:S06]  /*07d0*/  BRA.DIV UR9, `(.L_x_3) ;  /* 0x0000000e09f87947 */ /* 0x003fec000b800000 */
[----:B------:R-:W0:Y:S01]  /*07e0*/  SHFL.UP PT, R26, R24, 0x1, RZ ;  /* 0x04200000181a7989 */ /* 0x000e2200000e00ff */
[----:B------:R-:W-:Y:S02]  /*07f0*/  ISETP.GE.AND P0, PT, R25, 0x1, PT ;  /* 0x000000011900780c */ /* 0x000fe40003f06270 */
[--C-:B0-----:R-:W-:Y:S02]  /*0800*/  SHF.R.U32.HI R22, RZ, 0x10, R26.reuse ;  /* 0x00000010ff167819 */ /* 0x101fe4000001161a */
[----:B------:R-:W-:Y:S02]  /*0810*/  SHF.R.U32.HI R21, RZ, 0x8, R26 ;  /* 0x00000008ff157819 */ /* 0x000fe4000001161a */
[----:B------:R-:W-:Y:S02]  /*0820*/  LOP3.LUT R23, R22, 0xff, RZ, 0xc0, !PT ;  /* 0x000000ff16177812 */ /* 0x000fe400078ec0ff */
[----:B------:R-:W-:-:S05]  /*0830*/  LOP3.LUT R22, R21, 0xff, RZ, 0xc0, !PT ;  /* 0x000000ff15167812 */ /* 0x000fca00078ec0ff */
[----:B------:R-:W2:Y:S01]  /*0840*/  @P0 LDL.U8 R7, [R23+UR8] ;  /* 0x0000000817070983 */ /* 0x000ea20008100000 */
[----:B------:R-:W-:-:S03]  /*0850*/  LOP3.LUT R21, R26, 0xff, RZ, 0xc0, !PT ;  /* 0x000000ff1a157812 */ /* 0x000fc600078ec0ff */
[----:B------:R-:W3:Y:S01]  /*0860*/  @P0 LDL.U8 R8, [R22+UR8] ;  /* 0x0000000816080983 */ /* 0x000ee20008100000 */
[----:B------:R-:W-:-:S03]  /*0870*/  LEA.HI R28, R26, UR8, RZ, 0x8 ;  /* 0x000000081a1c7c11 */ /* 0x000fc6000f8f40ff */
[----:B------:R-:W4:Y:S04]  /*0880*/  @P0 LDL.U8 R5, [R21+UR8] ;  /* 0x0000000815050983 */ /* 0x000f280008100000 */
[----:B------:R-:W5:Y:S01]  /*0890*/  @P0 LDL.U8 R10, [R28] ;  /* 0x000000001c0a0983 */ /* 0x000f620000100000 */
[----:B------:R-:W-:Y:S01]  /*08a0*/  ISETP.GE.AND P0, PT, R25, 0x2, PT ;  /* 0x000000021900780c */ /* 0x000fe20003f06270 */
[----:B--2---:R-:W-:Y:S01]  /*08b0*/  IMAD.U32 R24, R7, 0x10000, RZ ;  /* 0x0001000007187824 */ /* 0x004fe200078e00ff */
[----:B---3--:R-:W-:-:S04]  /*08c0*/  LOP3.LUT R27, R8, 0xff, RZ, 0xc0, !PT ;  /* 0x000000ff081b7812 */ /* 0x008fc800078ec0ff */
[----:B------:R-:W-:Y:S02]  /*08d0*/  LOP3.LUT R24, R24, 0xff0000, RZ, 0xc0, !PT ;  /* 0x00ff000018187812 */ /* 0x000fe400078ec0ff */
[----:B----4-:R-:W-:-:S03]  /*08e0*/  PRMT R22, R5, 0x3340, R8 ;  /* 0x0000334005167816 */ /* 0x010fc60000000008 */
[----:B------:R-:W-:Y:S01]  /*08f0*/  IMAD R27, R27, 0x100, R24 ;  /* 0x000001001b1b7824 */ /* 0x000fe200078e0218 */
[----:B------:R-:W-:Y:S02]  /*0900*/  LOP3.LUT R24, R5, 0xff, RZ, 0xc0, !PT ;  /* 0x000000ff05187812 */ /* 0x000fe400078ec0ff */
[----:B-----5:R-:W-:Y:S01]  /*0910*/  PRMT R21, R7, 0x3340, R10 ;  /* 0x0000334007157816 */ /* 0x020fe2000000000a */
[----:B------:R-:W-:-:S03]  /*0920*/  IMAD R27, R10, 0x1000000, R27 ;  /* 0x010000000a1b7824 */ /* 0x000fc600078e021b */
[----:B------:R-:W-:Y:S01]  /*0930*/  PRMT R21, R22, 0x5410, R21 ;  /* 0x0000541016157816 */ /* 0x000fe20000000015 */
[----:B------:R-:W-:-:S04]  /*0940*/  IMAD.IADD R24, R24, 0x1, R27 ;  /* 0x0000000118187824 */ /* 0x000fc800078e021b */
[----:B------:R-:W-:Y:S04]  /*0950*/  STL [UR8], R21 ;  /* 0x00000015ff007987 */ /* 0x000fe80008100808 */
[----:B------:R-:W0:Y:S02]  /*0960*/  SHFL.UP PT, R26, R24, 0x2, RZ ;  /* 0x04400000181a7989 */ /* 0x000e2400000e00ff */
[--C-:B0-----:R-:W-:Y:S02]  /*0970*/  SHF.R.U32.HI R23, RZ, 0x10, R26.reuse ;  /* 0x00000010ff177819 */ /* 0x101fe4000001161a */
[----:B------:R-:W-:Y:S02]  /*0980*/  SHF.R.U32.HI R22, RZ, 0x8, R26 ;  /* 0x00000008ff167819 */ /* 0x000fe4000001161a */
[----:B------:R-:W-:-:S02]  /*0990*/  LOP3.LUT R27, R23, 0xff, RZ, 0xc0, !PT ;  /* 0x000000ff171b7812 */ /* 0x000fc400078ec0ff */
[----:B------:R-:W-:-:S03]  /*09a0*/  LOP3.LUT R23, R22, 0xff, RZ, 0xc0, !PT ;  /* 0x000000ff16177812 */ /* 0x000fc600078ec0ff */
        /* <DEDUP_REMOVED lines=10> */
[C---:B----4-:R-:W-:Y:S02]  /*0a50*/  LOP3.LUT R21, R5.reuse, 0xff, RZ, 0xc0, !PT ;  /* 0x000000ff05157812 */ /* 0x050fe400078ec0ff */
[----:B------:R-:W-:Y:S01]  /*0a60*/  PRMT R22, R5, 0x3340, R8 ;  /* 0x0000334005167816 */ /* 0x000fe20000000008 */
[----:B------:R-:W-:-:S04]  /*0a70*/  IMAD R29, R29, 0x100, R24 ;  /* 0x000001001d1d7824 */ /* 0x000fc800078e0218 */
[----:B-----5:R-:W-:-:S04]  /*0a80*/  IMAD R24, R10, 0x1000000, R29 ;  /* 0x010000000a187824 */ /* 0x020fc800078e021d */
[----:B------:R-:W-:Y:S01]  /*0a90*/  IMAD.IADD R24, R21, 0x1, R24 ;  /* 0x0000000115187824 */ /* 0x000fe200078e0218 */
[----:B------:R-:W-:-:S04]  /*0aa0*/  PRMT R21, R7, 0x3340, R10 ;  /* 0x0000334007157816 */ /* 0x000fc8000000000a */
[----:B------:R-:W0:Y:S01]  /*0ab0*/  SHFL.UP PT, R26, R24, 0x4, RZ ;  /* 0x04800000181a7989 */ /* 0x000e2200000e00ff */
[----:B------:R-:W-:-:S05]  /*0ac0*/  PRMT R21, R22, 0x5410, R21 ;  /* 0x0000541016157816 */ /* 0x000fca0000000015 */
[----:B------:R1:W-:Y:S01]  /*0ad0*/  STL [UR8], R21 ;  /* 0x00000015ff007987 */ /* 0x0003e20008100808 */
[--C-:B0-----:R-:W-:Y:S02]  /*0ae0*/  SHF.R.U32.HI R23, RZ, 0x10, R26.reuse ;  /* 0x00000010ff177819 */ /* 0x101fe4000001161a */
[----:B------:R-:W-:Y:S02]  /*0af0*/  SHF.R.U32.HI R22, RZ, 0x8, R26 ;  /* 0x00000008ff167819 */ /* 0x000fe4000001161a */
[----:B------:R-:W-:Y:S02]  /*0b00*/  LOP3.LUT R27, R23, 0xff, RZ, 0xc0, !PT ;  /* 0x000000ff171b7812 */ /* 0x000fe400078ec0ff */
[----:B------:R-:W-:-:S03]  /*0b10*/  LOP3.LUT R23, R22, 0xff, RZ, 0xc0, !PT ;  /* 0x000000ff16177812 */ /* 0x000fc600078ec0ff */
[----:B------:R-:W2:Y:S01]  /*0b20*/  @P0 LDL.U8 R7, [R27+UR8] ;  /* 0x000000081b070983 */ /* 0x000ea20008100000 */
[----:B------:R-:W-:-:S03]  /*0b30*/  LOP3.LUT R22, R26, 0xff, RZ, 0xc0, !PT ;  /* 0x000000ff1a167812 */ /* 0x000fc600078ec0ff */
[----:B------:R-:W3:Y:S01]  /*0b40*/  @P0 LDL.U8 R8, [R23+UR8] ;  /* 0x0000000817080983 */ /* 0x000ee20008100000 */
[----:B------:R-:W-:-:S03]  /*0b50*/  LEA.HI R28, R26, UR8, RZ, 0x8 ;  /* 0x000000081a1c7c11 */ /* 0x000fc6000f8f40ff */
[----:B------:R-:W1:Y:S04]  /*0b60*/  @P0 LDL.U8 R5, [R22+UR8] ;  /* 0x0000000816050983 */ /* 0x000e680008100000 */
[----:B------:R-:W4:Y:S01]  /*0b70*/  @P0 LDL.U8 R10, [R28] ;  /* 0x000000001c0a0983 */ /* 0x000f220000100000 */
[----:B------:R-:W-:Y:S01]  /*0b80*/  ISETP.GE.AND P0, PT, R25, 0x8, PT ;  /* 0x000000081900780c */ /* 0x000fe20003f06270 */
[----:B--2---:R-:W-:Y:S01]  /*0b90*/  IMAD.U32 R24, R7, 0x10000, RZ ;  /* 0x0001000007187824 */ /* 0x004fe200078e00ff */
[----:B---3--:R-:W-:-:S04]  /*0ba0*/  LOP3.LUT R29, R8, 0xff, RZ, 0xc0, !PT ;  /* 0x000000ff081d7812 */ /* 0x008fc800078ec0ff */
[----:B------:R-:W-:Y:S02]  /*0bb0*/  LOP3.LUT R24, R24, 0xff0000, RZ, 0xc0, !PT ;  /* 0x00ff000018187812 */ /* 0x000fe400078ec0ff */
[C---:B-1----:R-:W-:Y:S02]  /*0bc0*/  LOP3.LUT R21, R5.reuse, 0xff, RZ, 0xc0, !PT ;  /* 0x000000ff05157812 */ /* 0x042fe400078ec0ff */
[----:B------:R-:W-:Y:S01]  /*0bd0*/  PRMT R22, R5, 0x3340, R8 ;  /* 0x0000334005167816 */ /* 0x000fe20000000008 */
[----:B------:R-:W-:-:S04]  /*0be0*/  IMAD R29, R29, 0x100, R24 ;  /* 0x000001001d1d7824 */ /* 0x000fc800078e0218 */
[----:B----4-:R-:W-:-:S04]  /*0bf0*/  IMAD R24, R10, 0x1000000, R29 ;  /* 0x010000000a187824 */ /* 0x010fc800078e021d */
        /* <DEDUP_REMOVED lines=29> */
[----:B------:R-:W-:Y:S02]  /*0dd0*/  LOP3.LUT R25, R26, 0xff, RZ, 0xc0, !PT ;  /* 0x000000ff1a197812 */ /* 0x000fe400078ec0ff */
[----:B------:R-:W-:Y:S02]  /*0de0*/  LOP3.LUT R23, R23, 0xff, RZ, 0xc0, !PT ;  /* 0x000000ff17177812 */ /* 0x000fe400078ec0ff */
[----:B------:R-:W-:Y:S01]  /*0df0*/  SHF.R.U32.HI R22, RZ, 0x8, R26 ;  /* 0x00000008ff167819 */ /* 0x000fe2000001161a */
[----:B------:R0:W2:Y:S03]  /*0e00*/  @P0 LDL.U8 R5, [R25+UR8] ;  /* 0x0000000819050983 */ /* 0x0000a60008100000 */
[----:B------:R-:W-:Y:S01]  /*0e10*/  LOP3.LUT R22, R22, 0xff, RZ, 0xc0, !PT ;  /* 0x000000ff16167812 */ /* 0x000fe200078ec0ff */
[----:B------:R-:W3:Y:S04]  /*0e20*/  @P0 LDL.U8 R7, [R23+UR8] ;  /* 0x0000000817070983 */ /* 0x000ee80008100000 */
[----:B------:R-:W4:Y:S01]  /*0e30*/  @P0 LDL.U8 R8, [R22+UR8] ;  /* 0x0000000816080983 */ /* 0x000f220008100000 */
[----:B------:R-:W-:-:S05]  /*0e40*/  LEA.HI R26, R26, UR8, RZ, 0x8 ;  /* 0x000000081a1a7c11 */ /* 0x000fca000f8f40ff */
[----:B------:R-:W5:Y:S01]  /*0e50*/  @P0 LDL.U8 R10, [R26] ;  /* 0x000000001a0a0983 */ /* 0x000f620000100000 */
[----:B0-----:R-:W-:Y:S02]  /*0e60*/  PRMT R25, R4, 0x7773, RZ ;  /* 0x0000777304197816 */ /* 0x001fe400000000ff */
[----:B--2---:R-:W-:Y:S01]  /*0e70*/  LOP3.LUT R5, R5, 0xff, RZ, 0xc0, !PT ;  /* 0x000000ff05057812 */ /* 0x004fe200078ec0ff */
[----:B---3--:R-:W-:-:S03]  /*0e80*/  IMAD.U32 R7, R7, 0x10000, RZ ;  /* 0x0001000007077824 */ /* 0x008fc600078e00ff */
[----:B----4-:R-:W-:Y:S02]  /*0e90*/  PRMT R8, R8, 0x7604, R5 ;  /* 0x0000760408087816 */ /* 0x010fe40000000005 */
[----:B------:R-:W-:-:S05]  /*0ea0*/  LOP3.LUT R7, R7, 0xff0000, RZ, 0xc0, !PT ;  /* 0x00ff000007077812 */ /* 0x000fca00078ec0ff */
[----:B------:R-:W-:-:S04]  /*0eb0*/  IMAD.IADD R7, R7, 0x1, R8 ;  /* 0x0000000107077824 */ /* 0x000fc800078e0208 */
[----:B-----5:R-:W-:-:S05]  /*0ec0*/  IMAD R24, R10, 0x1000000, R7 ;  /* 0x010000000a187824 */ /* 0x020fca00078e0207 */
[----:B------:R1:W0:Y:S01]  /*0ed0*/  SHFL.UP PT, R10, R24, 0x1, RZ ;  /* 0x04200000180a7989 */ /* 0x00022200000e00ff */
[C---:B------:R-:W-:Y:S02]  /*0ee0*/  PRMT R8, R4.reuse, 0x7770, RZ ;  /* 0x0000777004087816 */ /* 0x040fe400000000ff */
[C---:B------:R-:W-:Y:S02]  /*0ef0*/  PRMT R5, R4.reuse, 0x7772, RZ ;  /* 0x0000777204057816 */ /* 0x040fe400000000ff */
[----:B------:R-:W-:-:S07]  /*0f00*/  PRMT R7, R4, 0x7771, RZ ;  /* 0x0000777104077816 */ /* 0x000fce00000000ff */
.L_x_13:
[--C-:B0-----:R-:W-:Y:S01]  /*0f10*/  @P3 SHF.R.U32.HI R23, RZ, 0x8, R10.reuse ;  /* 0x00000008ff173819 */ /* 0x101fe2000001160a */
[----:B------:R0:W-:Y:S01]  /*0f20*/  STL.64 [R1+0x20], R2 ;  /* 0x0000200201007387 */ /* 0x0001e20000100a00 */
[----:B------:R-:W-:Y:S02]  /*0f30*/  @P3 SHF.R.U32.HI R22, RZ, 0x10, R10 ;  /* 0x00000010ff163819 */ /* 0x000fe4000001160a */
[----:B-1----:R-:W-:Y:S01]  /*0f40*/  @P3 LOP3.LUT R24, R10, 0xff, RZ, 0xc0, !PT ;  /* 0x000000ff0a183812 */ /* 0x002fe200078ec0ff */
[----:B------:R1:W-:Y:S01]  /*0f50*/  STL [R1+0x28], R6 ;  /* 0x0000280601007387 */ /* 0x0003e20000100800 */
[----:B------:R-:W-:Y:S02]  /*0f60*/  @P3 LOP3.LUT R26, R23, 0xff, RZ, 0xc0, !PT ;  /* 0x000000ff171a3812 */ /* 0x000fe400078ec0ff */
[----:B------:R-:W-:Y:S01]  /*0f70*/  @P3 LOP3.LUT R22, R22, 0xff, RZ, 0xc0, !PT ;  /* 0x000000ff16163812 */ /* 0x000fe200078ec0ff */
[----:B------:R-:W-:Y:S01]  /*0f80*/  @P3 IMAD.IADD R24, R1, 0x1, R24 ;  /* 0x0000000101183824 */ /* 0x000fe200078e0218 */
[----:B------:R-:W-:Y:S01]  /*0f90*/  PRMT R21, R25, 0x7610, R21 ;  /* 0x0000761019157816 */ /* 0x000fe20000000015 */
[C---:B------:R-:W-:Y:S01]  /*0fa0*/  @P3 IMAD.IADD R26, R1.reuse, 0x1, R26 ;  /* 0x00000001011a3824 */ /* 0x040fe200078e021a */
[----:B------:R-:W-:Y:S01]  /*0fb0*/  @P3 LEA.HI R23, R10, R1, RZ, 0x8 ;  /* 0x000000010a173211 */ /* 0x000fe200078f40ff */
[----:B------:R-:W-:Y:S01]  /*0fc0*/  @P3 IMAD.IADD R22, R1, 0x1, R22 ;  /* 0x0000000101163824 */ /* 0x000fe200078e0216 */
[----:B------:R-:W-:Y:S04]  /*0fd0*/  STL [R1+0x1c], R4 ;  /* 0x00001c0401007387 */ /* 0x000fe80000100800 */
[----:B------:R2:W-:Y:S04]  /*0fe0*/  STL [R1], R4 ;  /* 0x0000000401007387 */ /* 0x0005e80000100800 */
[----:B------:R-:W3:Y:S04]  /*0ff0*/  @P3 LDL.U8 R21, [R23] ;  /* 0x0000000017153983 */ /* 0x000ee80000100000 */
[----:B------:R-:W4:Y:S04]  /*1000*/  @P3 LDL.U8 R8, [R24] ;  /* 0x0000000018083983 */ /* 0x000f280000100000 */
[----:B------:R-:W5:Y:S04]  /*1010*/  @P3 LDL.U8 R7, [R26] ;  /* 0x000000001a073983 */ /* 0x000f680000100000 */
[----:B------:R-:W0:Y:S01]  /*1020*/  @P3 LDL.U8 R5, [R22] ;  /* 0x0000000016053983 */ /* 0x000e220000100000 */
[----:B---3--:R-:W-:-:S02]  /*1030*/  LOP3.LUT R21, R21, 0xffff, RZ, 0xc0, !PT ;  /* 0x0000ffff15157812 */ /* 0x008fc400078ec0ff */
[----:B----4-:R-:W-:Y:S02]  /*1040*/  LOP3.LUT R8, R8, 0xffff, RZ, 0xc0, !PT ;  /* 0x0000ffff08087812 */ /* 0x010fe400078ec0ff */
[----:B-----5:R-:W-:Y:S02]  /*1050*/  LOP3.LUT R7, R7, 0xffff, RZ, 0xc0, !PT ;  /* 0x0000ffff07077812 */ /* 0x020fe400078ec0ff */
[C---:B------:R-:W-:Y:S02]  /*1060*/  LOP3.LUT R10, R8.reuse, 0xff, RZ, 0xc0, !PT ;  /* 0x000000ff080a7812 */ /* 0x040fe400078ec0ff */
[----:B0-----:R-:W-:Y:S02]  /*1070*/  LOP3.LUT R2, R5, 0xffff, RZ, 0xc0, !PT ;  /* 0x0000ffff05027812 */ /* 0x001fe400078ec0ff */
[----:B-1----:R-:W-:Y:S01]  /*1080*/  PRMT R6, R8, 0x3340, R7 ;  /* 0x0000334008067816 */ /* 0x002fe20000000007 */
[----:B------:R-:W-:Y:S01]  /*1090*/  IMAD.IADD R5, R1, 0x1, R10 ;  /* 0x0000000101057824 */ /* 0x000fe200078e020a */
[----:B------:R-:W-:-:S02]  /*10a0*/  PRMT R3, R2, 0x3340, R21 ;  /* 0x0000334002037816 */ /* 0x000fc40000000015 */
[----:B------:R-:W-:Y:S02]  /*10b0*/  LOP3.LUT R8, R7, 0xff, RZ, 0xc0, !PT ;  /* 0x000000ff07087812 */ /* 0x000fe400078ec0ff */
[----:B--2---:R-:W-:Y:S02]  /*10c0*/  PRMT R4, R6, 0x5410, R3 ;  /* 0x0000541006047816 */ /* 0x004fe40000000003 */
[----:B------:R-:W-:Y:S01]  /*10d0*/  LOP3.LUT R6, R2, 0xff, RZ, 0xc0, !PT ;  /* 0x000000ff02067812 */ /* 0x000fe200078ec0ff */
[----:B------:R-:W-:Y:S01]  /*10e0*/  IMAD.IADD R25, R1, 0x1, R8 ;  /* 0x0000000101197824 */ /* 0x000fe200078e0208 */
[----:B------:R-:W-:Y:S01]  /*10f0*/  LOP3.LUT R2, R21, 0xff, RZ, 0xc0, !PT ;  /* 0x000000ff15027812 */ /* 0x000fe200078ec0ff */
[----:B------:R1:W-:Y:S02]  /*1100*/  STL [R1+0x1c], R4 ;  /* 0x00001c0401007387 */ /* 0x0003e40000100800 */
[C---:B------:R-:W-:Y:S02]  /*1110*/  IMAD.IADD R3, R1.reuse, 0x1, R6 ;  /* 0x0000000101037824 */ /* 0x040fe400078e0206 */
[----:B------:R-:W-:Y:S01]  /*1120*/  IMAD.IADD R2, R1, 0x1, R2 ;  /* 0x0000000101027824 */ /* 0x000fe200078e0202 */
[----:B------:R-:W2:Y:S04]  /*1130*/  LDL.U8 R6, [R25+0x20] ;  /* 0x0000200019067983 */ /* 0x000ea80000100000 */
[----:B------:R-:W3:Y:S04]  /*1140*/  LDL.U8 R3, [R3+0x20] ;  /* 0x0000200003037983 */ /* 0x000ee80000100000 */
[----:B------:R-:W4:Y:S04]  /*1150*/  LDL.U8 R2, [R2+0x20] ;  /* 0x0000200002027983 */ /* 0x000f280000100000 */
[----:B------:R-:W5:Y:S01]  /*1160*/  LDL.U8 R5, [R5+0x20] ;  /* 0x0000200005057983 */ /* 0x000f620000100000 */
[----:B--2---:R-:W-:-:S02]  /*1170*/  LOP3.LUT R24, R6, 0xff, RZ, 0xc0, !PT ;  /* 0x000000ff06187812 */ /* 0x004fc400078ec0ff */
[----:B---3--:R-:W-:Y:S02]  /*1180*/  LOP3.LUT R22, R3, 0xff, RZ, 0xc0, !PT ;  /* 0x000000ff03167812 */ /* 0x008fe400078ec0ff */
[----:B----4-:R-:W-:Y:S02]  /*1190*/  LOP3.LUT R10, R2, 0xff, RZ, 0xc0, !PT ;  /* 0x000000ff020a7812 */ /* 0x010fe400078ec0ff */
[----:B-----5:R-:W-:-:S03]  /*11a0*/  LOP3.LUT R8, R5, 0xff, RZ, 0xc0, !PT ;  /* 0x000000ff05087812 */ /* 0x020fc600078ec0ff */
[C---:B------:R-:W-:Y:S02]  /*11b0*/  IMAD.IADD R21, R1.reuse, 0x1, R10 ;  /* 0x0000000101157824 */ /* 0x040fe400078e020a */
[C---:B------:R-:W-:Y:S02]  /*11c0*/  IMAD.IADD R7, R1.reuse, 0x1, R24 ;  /* 0x0000000101077824 */ /* 0x040fe400078e0218 */
[C---:B------:R-:W-:Y:S02]  /*11d0*/  IMAD.IADD R23, R1.reuse, 0x1, R22 ;  /* 0x0000000101177824 */ /* 0x040fe400078e0216 */
[----:B------:R-:W-:Y:S01]  /*11e0*/  IMAD.IADD R8, R1, 0x1, R8 ;  /* 0x0000000101087824 */ /* 0x000fe200078e0208 */
[----:B------:R-:W2:Y:S04]  /*11f0*/  LDL.U8 R21, [R21+0x24] ;  /* 0x0000240015157983 */ /* 0x000ea80000100000 */
[----:B------:R-:W3:Y:S04]  /*1200*/  LDL.U8 R10, [R23+0x24] ;  /* 0x00002400170a7983 */ /* 0x000ee80000100000 */
[----:B------:R0:W4:Y:S04]  /*1210*/  LDL.U8 R22, [R8+0x24] ;  /* 0x0000240008167983 */ /* 0x0001280000100000 */
[----:B------:R-:W4:Y:S01]  /*1220*/  LDL.U8 R7, [R7+0x24] ;  /* 0x0000240007077983 */ /* 0x000f220000100000 */
[----:B------:R-:W-:-:S02]  /*1230*/  PRMT R5, R5, 0x3340, R6 ;  /* 0x0000334005057816 */ /* 0x000fc40000000006 */
[----:B------:R-:W-:-:S04]  /*1240*/  PRMT R2, R3, 0x3340, R2 ;  /* 0x0000334003027816 */ /* 0x000fc80000000002 */
[----:B------:R-:W-:Y:S02]  /*1250*/  PRMT R2, R5, 0x5410, R2 ;  /* 0x0000541005027816 */ /* 0x000fe40000000002 */
[----:B--2---:R-:W-:Y:S02]  /*1260*/  LOP3.LUT R6, R21, 0xff, RZ, 0xc0, !PT ;  /* 0x000000ff15067812 */ /* 0x004fe400078ec0ff */
[C---:B---3--:R-:W-:Y:S02]  /*1270*/  PRMT R3, R10.reuse, 0x3340, R21 ;  /* 0x000033400a037816 */ /* 0x048fe40000000015 */
[----:B0-----:R-:W-:Y:S01]  /*1280*/  LOP3.LUT R8, R10, 0xff, RZ, 0xc0, !PT ;  /* 0x000000ff0a087812 */ /* 0x001fe200078ec0ff */
[----:B------:R-:W-:Y:S01]  /*1290*/  IMAD.IADD R21, R1, 0x1, R6 ;  /* 0x0000000101157824 */ /* 0x000fe200078e0206 */
[----:B----4-:R-:W-:Y:S02]  /*12a0*/  PRMT R24, R22, 0x3340, R7 ;  /* 0x0000334016187816 */ /* 0x010fe40000000007 */
[----:B------:R-:W-:-:S02]  /*12b0*/  LOP3.LUT R10, R7, 0xff, RZ, 0xc0, !PT ;  /* 0x000000ff070a7812 */ /* 0x000fc400078ec0ff */
[----:B------:R-:W-:Y:S01]  /*12c0*/  LOP3.LUT R22, R22, 0xff, RZ, 0xc0, !PT ;  /* 0x000000ff16167812 */ /* 0x000fe200078ec0ff */
[C---:B------:R-:W-:Y:S01]  /*12d0*/  IMAD.IADD R6, R1.reuse, 0x1, R8 ;  /* 0x0000000101067824 */ /* 0x040fe200078e0208 */
[----:B------:R-:W-:Y:S01]  /*12e0*/  PRMT R3, R24, 0x5410, R3 ;  /* 0x0000541018037816 */ /* 0x000fe20000000003 */
[C---:B------:R-:W-:Y:S02]  /*12f0*/  IMAD.IADD R7, R1.reuse, 0x1, R10 ;  /* 0x0000000101077824 */ /* 0x040fe400078e020a */
[----:B------:R-:W-:Y:S02]  /*1300*/  IMAD.IADD R22, R1, 0x1, R22 ;  /* 0x0000000101167824 */ /* 0x000fe400078e0216 */
[----:B------:R1:W-:Y:S04]  /*1310*/  STL.64 [R1+0x20], R2 ;  /* 0x0000200201007387 */ /* 0x0003e80000100a00 */
[----:B------:R-:W2:Y:S04]  /*1320*/  LDL.U8 R5, [R21+0x28] ;  /* 0x0000280015057983 */ /* 0x000ea80000100000 */
[----:B------:R-:W2:Y:S04]  /*1330*/  LDL.U8 R6, [R6+0x28] ;  /* 0x0000280006067983 */ /* 0x000ea80000100000 */
[----:B------:R-:W3:Y:S04]  /*1340*/  LDL.U8 R7, [R7+0x28] ;  /* 0x0000280007077983 */ /* 0x000ee80000100000 */
[----:B------:R-:W3:Y:S04]  /*1350*/  LDL.U8 R8, [R22+0x28] ;  /* 0x0000280016087983 */ /* 0x000ee80000100000 */
[----:B------:R1:W-:Y:S04]  /*1360*/  STS [R17], R4 ;  /* 0x0000000411007388 */ /* 0x0003e80000000800 */
[----:B------:R1:W-:Y:S04]  /*1370*/  STS [R17+0x4], R2 ;  /* 0x0000040211007388 */ /* 0x0003e80000000800 */
[----:B------:R1:W-:Y:S01]  /*1380*/  STS [R17+0x8], R3 ;  /* 0x0000080311007388 */ /* 0x0003e20000000800 */
[----:B--2---:R-:W-:-:S02]  /*1390*/  PRMT R5, R6, 0x3340, R5 ;  /* 0x0000334006057816 */ /* 0x004fc40000000005 */
[----:B---3--:R-:W-:-:S04]  /*13a0*/  PRMT R8, R8, 0x3340, R7 ;  /* 0x0000334008087816 */ /* 0x008fc80000000007 */
[----:B------:R-:W-:-:S05]  /*13b0*/  PRMT R8, R8, 0x5410, R5 ;  /* 0x0000541008087816 */ /* 0x000fca0000000005 */
[----:B------:R1:W-:Y:S04]  /*13c0*/  STL [R1+0x28], R8 ;  /* 0x0000280801007387 */ /* 0x0003e80000100800 */
[----:B------:R1:W-:Y:S02]  /*13d0*/  STS [R17+0xc], R8 ;  /* 0x00000c0811007388 */ /* 0x0003e40000000800 */
.L_x_2:
[----:B------:R-:W-:Y:S05]  /*13e0*/  WARPSYNC.ALL ;  /* 0x0000000000007948 */ /* 0x000fea0003800000 */
[----:B------:R-:W-:Y:S06]  /*13f0*/  BAR.SYNC.DEFER_BLOCKING 0x0 ;  /* 0x0000000000007b1d */ /* 0x000fec0000010000 */
[----:B01----:R-:W0:Y:S02]  /*1400*/  LDS R2, [R11+0x10] ;  /* 0x000010000b027984 */ /* 0x003e240000000800 */
[----:B------:R-:W-:Y:S06]  /*1410*/  BAR.SYNC.DEFER_BLOCKING 0x0 ;  /* 0x0000000000007b1d */ /* 0x000fec0000010000 */
[----:B------:R-:W2:Y:S01]  /*1420*/  LDG.E.S8 R12, desc[UR4][R12.64] ;  /* 0x000000040c0c7981 */ /* 0x000ea2000c1e1300 */
[----:B0-----:R-:W-:-:S05]  /*1430*/  PRMT R3, R2, 0x7770, RZ ;  /* 0x0000777002037816 */ /* 0x001fca00000000ff */
[----:B--2---:R-:W-:-:S06]  /*1440*/  IMAD R3, R3, 0x100, R12 ;  /* 0x0000010003037824 */ /* 0x004fcc00078e020c */
[----:B------:R-:W0:Y:S02]  /*1450*/  LDC.U8 R3, c[0x3][R3+0x1000] ;  /* 0x00c4000003037b82 */ /* 0x000e240000000000 */
[----:B0-----:R0:W-:Y:S06]  /*1460*/  STS [R14+0x10], R3 ;  /* 0x000010030e007388 */ /* 0x0011ec0000000800 */
[----:B------:R-:W-:Y:S06]  /*1470*/  BAR.SYNC.DEFER_BLOCKING 0x0 ;  /* 0x0000000000007b1d */ /* 0x000fec0000010000 */
[----:B------:R-:W-:Y:S05]  /*1480*/  @P1 BRA `(.L_x_4) ;  /* 0x0000000000841947 */ /* 0x000fea0003800000 */
[----:B------:R-:W-:Y:S01]  /*1490*/  MOV R4, 0x400 ;  /* 0x0000040000047802 */ /* 0x000fe20000000f00 */
[----:B------:R-:W-:Y:S01]  /*14a0*/  UMOV UR9, 0xffffffff ;  /* 0xffffffff00097882 */ /* 0x000fe20000000000 */
[----:B------:R-:W-:-:S03]  /*14b0*/  ISETP.NE.AND P1, PT, R0, RZ, PT ;  /* 0x000000ff0000720c */ /* 0x000fc60003f25270 */
[----:B------:R-:W-:-:S05]  /*14c0*/  VIADD R4, R4, 0x2a0 ;  /* 0x000002a004047836 */ /* 0x000fca0000000000 */
[----:B------:R-:W-:-:S05]  /*14d0*/  LEA R5, R19, R4, 0x18 ;  /* 0x0000000413057211 */ /* 0x000fca00078ec0ff */
[----:B------:R-:W-:-:S05]  /*14e0*/  IMAD R5, R0, 0x14, R5 ;  /* 0x0000001400057824 */ /* 0x000fca00078e0205 */
[----:B------:R-:W-:Y:S04]  /*14f0*/  LDS R8, [R5+0x10] ;  /* 0x0000100005087984 */ /* 0x000fe80000000800 */
[----:B------:R-:W-:Y:S04]  /*1500*/  LDS R4, [R5+0x14] ;  /* 0x0000140005047984 */ /* 0x000fe80000000800 */
[----:B------:R-:W1:Y:S04]  /*1510*/  LDS R7, [R5+0x1c] ;  /* 0x00001c0005077984 */ /* 0x000e680000000800 */
[----:B------:R-:W2:Y:S01]  /*1520*/  LDS R6, [R5+0x18] ;  /* 0x0000180005067984 */ /* 0x000ea20000000800 */
[----:B-1----:R-:W-:-:S05]  /*1530*/  IADD3 R13, PT, PT, R4, R8, R7 ;  /* 0x00000008040d7210 */ /* 0x002fca0007ffe007 */
[----:B--2---:R-:W-:Y:S01]  /*1540*/  IMAD.IADD R13, R6, 0x1, R13 ;  /* 0x00000001060d7824 */ /* 0x004fe200078e020d */
[----:B------:R-:W-:Y:S06]  /*1550*/  BRA.DIV UR9, `(.L_x_5) ;  /* 0x0000000a09dc7947 */ /* 0x000fec000b800000 */
[----:B------:R-:W1:Y:S02]  /*1560*/  SHFL.UP P0, R10, R13, 0x1, RZ ;  /* 0x042000000d0a7989 */ /* 0x000e6400000000ff */
[----:B-1----:R-:W-:-:S05]  /*1570*/  @P0 IMAD.IADD R10, R13, 0x1, R10 ;  /* 0x000000010d0a0824 */ /* 0x002fca00078e020a */
[----:B------:R-:W1:Y:S02]  /*1580*/  SHFL.UP P0, R19, R10, 0x2, RZ ;  /* 0x044000000a137989 */ /* 0x000e6400000000ff */
[----:B-1----:R-:W-:-:S05]  /*1590*/  @P0 IMAD.IADD R19, R10, 0x1, R19 ;  /* 0x000000010a130824 */ /* 0x002fca00078e0213 */
[----:B------:R-:W1:Y:S02]  /*15a0*/  SHFL.UP P0, R12, R19, 0x4, RZ ;  /* 0x04800000130c7989 */ /* 0x000e6400000000ff */
[----:B-1----:R-:W-:-:S05]  /*15b0*/  @P0 IMAD.IADD R12, R19, 0x1, R12 ;  /* 0x00000001130c0824 */ /* 0x002fca00078e020c */
[----:B------:R-:W1:Y:S02]  /*15c0*/  SHFL.UP P0, R25, R12, 0x8, RZ ;  /* 0x050000000c197989 */ /* 0x000e6400000000ff */
[----:B-1----:R-:W-:-:S05]  /*15d0*/  @P0 IMAD.IADD R25, R12, 0x1, R25 ;  /* 0x000000010c190824 */ /* 0x002fca00078e0219 */
[----:B------:R1:W2:Y:S02]  /*15e0*/  SHFL.UP P0, R26, R25, 0x10, RZ ;  /* 0x06000000191a7989 */ /* 0x0002a400000000ff */
.L_x_19:
[----:B--2---:R-:W-:-:S04]  /*15f0*/  @P0 IMAD.IADD R26, R25, 0x1, R26 ;  /* 0x00000001191a0824 */ /* 0x004fc800078e021a */
[----:B------:R-:W-:-:S05]  /*1600*/  IMAD.IADD R13, R26, 0x1, -R13 ;  /* 0x000000011a0d7824 */ /* 0x000fca00078e0a0d */
[----:B------:R-:W-:-:S05]  /*1610*/  SEL R13, R13, RZ, P1 ;  /* 0x000000ff0d0d7207 */ /* 0x000fca0000800000 */
[----:B------:R-:W-:-:S04]  /*1620*/  IMAD.IADD R13, R8, 0x1, R13 ;  /* 0x00000001080d7824 */ /* 0x000fc800078e020d */
[----:B------:R-:W-:Y:S01]  /*1630*/  IMAD.IADD R4, R4, 0x1, R13 ;  /* 0x0000000104047824 */ /* 0x000fe200078e020d */
[----:B------:R2:W-:Y:S03]  /*1640*/  STS [R5+0x10], R13 ;  /* 0x0000100d05007388 */ /* 0x0005e60000000800 */
[----:B------:R-:W-:Y:S01]  /*1650*/  IMAD.IADD R6, R6, 0x1, R4 ;  /* 0x0000000106067824 */ /* 0x000fe200078e0204 */
[----:B------:R2:W-:Y:S03]  /*1660*/  STS [R5+0x14], R4 ;  /* 0x0000140405007388 */ /* 0x0005e60000000800 */
[----:B------:R-:W-:Y:S01]  /*1670*/  IMAD.IADD R8, R7, 0x1, R6 ;  /* 0x0000000107087824 */ /* 0x000fe200078e0206 */
[----:B------:R2:W-:Y:S04]  /*1680*/  STS [R5+0x18], R6 ;  /* 0x0000180605007388 */ /* 0x0005e80000000800 */
[----:B------:R2:W-:Y:S02]  /*1690*/  STS [R5+0x1c], R8 ;  /* 0x00001c0805007388 */ /* 0x0005e40000000800 */
.L_x_4:
[----:B------:R-:W-:Y:S05]  /*16a0*/  WARPSYNC.ALL ;  /* 0x0000000000007948 */ /* 0x000fea0003800000 */
[----:B------:R-:W-:Y:S01]  /*16b0*/  BAR.SYNC.DEFER_BLOCKING 0x0 ;  /* 0x0000000000007b1d */ /* 0x000fe20000010000 */
[----:B------:R-:W-:Y:S01]  /*16c0*/  ISETP.NE.AND P0, PT, R3, 0x1, PT ;  /* 0x000000010300780c */ /* 0x000fe20003f05270 */
[----:B------:R-:W-:Y:S01]  /*16d0*/  VIADD R15, R15, 0x80 ;  /* 0x000000800f0f7836 */ /* 0x000fe20000000000 */
[----:B------:R-:W-:-:S04]  /*16e0*/  LOP3.LUT R7, R0, 0x7f, RZ, 0xc0, !PT ;  /* 0x0000007f00077812 */ /* 0x000fc800078ec0ff */
[----:B------:R-:W-:-:S07]  /*16f0*/  ISETP.NE.AND P1, PT, R7, 0x7f, PT ;  /* 0x0000007f0700780c */ /* 0x000fce0003f25270 */
[----:B--2---:R-:W2:Y:S01]  /*1700*/  @!P0 LDC.64 R4, c[0x0][0x3a0] ;  /* 0x0000e800ff048b82 */ /* 0x004ea20000000a00 */
[----:B------:R-:W-:Y:S04]  /*1710*/  @!P0 LDS R6, [R20+0x544] ;  /* 0x0005440014068984 */ /* 0x000fe80000000800 */
[----:B0-----:R-:W0:Y:S02]  /*1720*/  LDS R3, [R14+0x10] ;  /* 0x000010000e037984 */ /* 0x001e240000000800 */
[----:B0-----:R-:W-:Y:S02]  /*1730*/  @!P0 IADD3 R7, PT, PT, R6, R16, R3 ;  /* 0x0000001006078210 */ /* 0x001fe40007ffe003 */
[----:B------:R-:W-:Y:S03]  /*1740*/  @!P1 STS.64 [R20+0x540], R2 ;  /* 0x0005400214009388 */ /* 0x000fe60000000a00 */
[----:B--2---:R-:W-:-:S05]  /*1750*/  @!P0 IMAD.WIDE R4, R7, 0x4, R4 ;  /* 0x0000000407048825 */ /* 0x004fca00078e0204 */
[----:B------:R0:W-:Y:S02]  /*1760*/  @!P0 STG.E desc[UR4][R4.64], R18 ;  /* 0x0000001204008986 */ /* 0x0001e4000c101904 */
[----:B0-----:R-:W-:Y:S01]  /*1770*/  VIADD R18, R18, 0x80 ;  /* 0x0000008012127836 */ /* 0x001fe20000000000 */
[----:B------:R-:W-:Y:S04]  /*1780*/  BAR.SYNC.DEFER_BLOCKING 0x0 ;  /* 0x0000000000007b1d */ /* 0x000fe80000010000 */
[----:B------:R-:W-:-:S13]  /*1790*/  ISETP.GE.AND P0, PT, R18, R9, PT ;  /* 0x000000091200720c */ /* 0x000fda0003f06270 */
[----:B------:R-:W-:Y:S05]  /*17a0*/  @!P0 BRA `(.L_x_6) ;  /* 0xffffffe8008c8947 */ /* 0x000fea000383ffff */
[----:B------:R-:W-:Y:S05]  /*17b0*/  EXIT ;  /* 0x000000000000794d */ /* 0x000fea0003800000 */
.L_x_3:
[----:B------:R-:W-:Y:S02]  /*17c0*/  IMAD.MOV.U32 R23, RZ, RZ, 0x1 ;  /* 0x00000001ff177424 */ /* 0x000fe400078e00ff */
[----:B------:R-:W-:Y:S02]  /*17d0*/  IMAD.MOV.U32 R22, RZ, RZ, RZ ;  /* 0x000000ffff167224 */ /* 0x000fe400078e00ff */
[----:B------:R-:W-:-:S07]  /*17e0*/  IMAD.MOV.U32 R21, RZ, RZ, -0x1 ;  /* 0xffffffffff157424 */ /* 0x000fce00078e00ff */
[----:B------:R-:W-:Y:S05]  /*17f0*/  WARPSYNC.COLLECTIVE R21, `(.L_x_7) ;  /* 0x0000000015087348 */ /* 0x000fea0003c00000 */
[----:B------:R0:W1:Y:S02]  /*1800*/  SHFL.UP P0, R26, R24, R23, R22 ;  /* 0x04000017181a7389 */ /* 0x0000640000000016 */
[----:B01----:R-:W-:Y:S05]  /*1810*/  ENDCOLLECTIVE ;  /* 0x000000000000791b */ /* 0x003fea0003800000 */
.L_x_7:
[--C-:B------:R-:W-:Y:S02]  /*1820*/  SHF.R.U32.HI R27, RZ, 0x8, R26.reuse ;  /* 0x00000008ff1b7819 */ /* 0x100fe4000001161a */
[----:B------:R-:W-:Y:S02]  /*1830*/  ISETP.GE.AND P0, PT, R25, 0x1, PT ;  /* 0x000000011900780c */ /* 0x000fe40003f06270 */
[----:B------:R-:W-:Y:S02]  /*1840*/  LOP3.LUT R29, R27, 0xff, RZ, 0xc0, !PT ;  /* 0x000000ff1b1d7812 */ /* 0x000fe400078ec0ff */
[----:B------:R-:W-:Y:S02]  /*1850*/  SHF.R.U32.HI R27, RZ, 0x10, R26 ;  /* 0x00000010ff1b7819 */ /* 0x000fe4000001161a */
[----:B------:R-:W-:Y:S02]  /*1860*/  LOP3.LUT R28, R26, 0xff, RZ, 0xc0, !PT ;  /* 0x000000ff1a1c7812 */ /* 0x000fe400078ec0ff */
[----:B------:R-:W-:-:S02]  /*1870*/  LOP3.LUT R27, R27, 0xff, RZ, 0xc0, !PT ;  /* 0x000000ff1b1b7812 */ /* 0x000fc400078ec0ff */
[----:B------:R-:W-:-:S03]  /*1880*/  LEA.HI R26, R26, UR8, RZ, 0x8 ;  /* 0x000000081a1a7c11 */ /* 0x000fc6000f8f40ff */
[----:B------:R-:W2:Y:S04]  /*1890*/  @P0 LDL.U8 R5, [R28+UR8] ;  /* 0x000000081c050983 */ /* 0x000ea80008100000 */
[----:B------:R-:W3:Y:S04]  /*18a0*/  @P0 LDL.U8 R8, [R29+UR8] ;  /* 0x000000081d080983 */ /* 0x000ee80008100000 */
[----:B------:R-:W4:Y:S04]  /*18b0*/  @P0 LDL.U8 R7, [R27+UR8] ;  /* 0x000000081b070983 */ /* 0x000f280008100000 */
[----:B------:R-:W4:Y:S01]  /*18c0*/  @P0 LDL.U8 R10, [R26] ;  /* 0x000000001a0a0983 */ /* 0x000f220000100000 */
[----:B--2---:R-:W-:-:S02]  /*18d0*/  LOP3.LUT R24, R5, 0xff, RZ, 0xc0, !PT ;  /* 0x000000ff05187812 */ /* 0x004fc400078ec0ff */
[----:B---3--:R-:W-:Y:S02]  /*18e0*/  PRMT R22, R5, 0x3340, R8 ;  /* 0x0000334005167816 */ /* 0x008fe40000000008 */
[----:B------:R-:W-:Y:S02]  /*18f0*/  LOP3.LUT R23, R8, 0xff, RZ, 0xc0, !PT ;  /* 0x000000ff08177812 */ /* 0x000fe400078ec0ff */
[----:B----4-:R-:W-:-:S04]  /*1900*/  PRMT R21, R7, 0x3340, R10 ;  /* 0x0000334007157816 */ /* 0x010fc8000000000a */
[----:B------:R-:W-:Y:S01]  /*1910*/  PRMT R21, R22, 0x5410, R21 ;  /* 0x0000541016157816 */ /* 0x000fe20000000015 */
[----:B------:R-:W-:-:S04]  /*1920*/  IMAD.U32 R22, R7, 0x10000, RZ ;  /* 0x0001000007167824 */ /* 0x000fc800078e00ff */
[----:B------:R0:W-:Y:S01]  /*1930*/  STL [UR8], R21 ;  /* 0x00000015ff007987 */ /* 0x0001e20008100808 */
[----:B------:R-:W-:-:S05]  /*1940*/  LOP3.LUT R22, R22, 0xff0000, RZ, 0xc0, !PT ;  /* 0x00ff000016167812 */ /* 0x000fca00078ec0ff */
[----:B------:R-:W-:Y:S02]  /*1950*/  IMAD R23, R23, 0x100, R22 ;  /* 0x0000010017177824 */ /* 0x000fe400078e0216 */
[----:B------:R-:W-:Y:S02]  /*1960*/  IMAD.MOV.U32 R22, RZ, RZ, RZ ;  /* 0x000000ffff167224 */ /* 0x000fe400078e00ff */
[----:B------:R-:W-:Y:S02]  /*1970*/  IMAD R23, R10, 0x1000000, R23 ;  /* 0x010000000a177824 */ /* 0x000fe400078e0217 */
[----:B0-----:R-:W-:Y:S02]  /*1980*/  IMAD.MOV.U32 R21, RZ, RZ, -0x1 ;  /* 0xffffffffff157424 */ /* 0x001fe400078e00ff */
[----:B------:R-:W-:Y:S02]  /*1990*/  IMAD.IADD R24, R24, 0x1, R23 ;  /* 0x0000000118187824 */ /* 0x000fe400078e0217 */
[----:B------:R-:W-:-:S07]  /*19a0*/  IMAD.MOV.U32 R23, RZ, RZ, 0x2 ;  /* 0x00000002ff177424 */ /* 0x000fce00078e00ff */
[----:B------:R-:W-:Y:S05]  /*19b0*/  WARPSYNC.COLLECTIVE R21, `(.L_x_8) ;  /* 0x0000000015087348 */ /* 0x000fea0003c00000 */
[----:B------:R0:W1:Y:S02]  /*19c0*/  SHFL.UP P0, R26, R24, R23, R22 ;  /* 0x04000017181a7389 */ /* 0x0000640000000016 */
[----:B01----:R-:W-:Y:S05]  /*19d0*/  ENDCOLLECTIVE ;  /* 0x000000000000791b */ /* 0x003fea0003800000 */
.L_x_8:
        /* <DEDUP_REMOVED lines=28> */
.L_x_9:
        /* <DEDUP_REMOVED lines=28> */
.L_x_10:
        /* <DEDUP_REMOVED lines=11> */
[----:B------:R-:W-:-:S02]  /*1e10*/  ISETP.GE.AND P4, PT, R25, 0x10, PT ;  /* 0x000000101900780c */ /* 0x000fc40003f86270 */
[C---:B--2---:R-:W-:Y:S02]  /*1e20*/  LOP3.LUT R24, R5.reuse, 0xff, RZ, 0xc0, !PT ;  /* 0x000000ff05187812 */ /* 0x044fe400078ec0ff */
        /* <DEDUP_REMOVED lines=16> */
.L_x_11:
[--C-:B------:R-:W-:Y:S02]  /*1f30*/  SHF.R.U32.HI R25, RZ, 0x8, R26.reuse ;  /* 0x00000008ff197819 */ /* 0x100fe4000001161a */
[C---:B------:R-:W-:Y:S02]  /*1f40*/  LOP3.LUT R27, R26.reuse, 0xff, RZ, 0xc0, !PT ;  /* 0x000000ff1a1b7812 */ /* 0x040fe400078ec0ff */
[----:B------:R-:W-:Y:S02]  /*1f50*/  LOP3.LUT R28, R25, 0xff, RZ, 0xc0, !PT ;  /* 0x000000ff191c7812 */ /* 0x000fe400078ec0ff */
[----:B------:R-:W-:Y:S01]  /*1f60*/  SHF.R.U32.HI R25, RZ, 0x10, R26 ;  /* 0x00000010ff197819 */ /* 0x000fe2000001161a */
[----:B------:R-:W2:Y:S03]  /*1f70*/  @P4 LDL.U8 R5, [R27+UR8] ;  /* 0x000000081b054983 */ /* 0x000ea60008100000 */
[----:B------:R-:W-:Y:S01]  /*1f80*/  LOP3.LUT R25, R25, 0xff, RZ, 0xc0, !PT ;  /* 0x000000ff19197812 */ /* 0x000fe200078ec0ff */
[----:B------:R-:W3:Y:S04]  /*1f90*/  @P4 LDL.U8 R8, [R28+UR8] ;  /* 0x000000081c084983 */ /* 0x000ee80008100000 */
[----:B------:R0:W4:Y:S01]  /*1fa0*/  @P4 LDL.U8 R7, [R25+UR8] ;  /* 0x0000000819074983 */ /* 0x0001220008100000 */
[----:B------:R-:W-:-:S05]  /*1fb0*/  LEA.HI R26, R26, UR8, RZ, 0x8 ;  /* 0x000000081a1a7c11 */ /* 0x000fca000f8f40ff */
[----:B------:R-:W5:Y:S01]  /*1fc0*/  @P4 LDL.U8 R10, [R26] ;  /* 0x000000001a0a4983 */ /* 0x000f620000100000 */
[----:B------:R-:W-:Y:S01]  /*1fd0*/  IMAD.MOV.U32 R23, RZ, RZ, 0x1 ;  /* 0x00000001ff177424 */ /* 0x000fe200078e00ff */
[----:B0-----:R-:W-:Y:S02]  /*1fe0*/  PRMT R25, R4, 0x7773, RZ ;  /* 0x0000777304197816 */ /* 0x001fe400000000ff */
[----:B--2---:R-:W-:-:S04]  /*1ff0*/  LOP3.LUT R5, R5, 0xff, RZ, 0xc0, !PT ;  /* 0x000000ff05057812 */ /* 0x004fc800078ec0ff */
[----:B---3--:R-:W-:Y:S02]  /*2000*/  PRMT R8, R8, 0x7604, R5 ;  /* 0x0000760408087816 */ /* 0x008fe40000000005 */
[----:B------:R-:W-:Y:S01]  /*2010*/  PRMT R5, R4, 0x7772, RZ ;  /* 0x0000777204057816 */ /* 0x000fe200000000ff */
[----:B----4-:R-:W-:-:S05]  /*2020*/  IMAD.U32 R7, R7, 0x10000, RZ ;  /* 0x0001000007077824 */ /* 0x010fca00078e00ff */
[----:B------:R-:W-:-:S05]  /*2030*/  LOP3.LUT R7, R7, 0xff0000, RZ, 0xc0, !PT ;  /* 0x00ff000007077812 */ /* 0x000fca00078ec0ff */
[----:B------:R-:W-:Y:S01]  /*2040*/  IMAD.IADD R7, R7, 0x1, R8 ;  /* 0x0000000107077824 */ /* 0x000fe200078e0208 */
[----:B------:R-:W-:-:S03]  /*2050*/  PRMT R8, R4, 0x7770, RZ ;  /* 0x0000777004087816 */ /* 0x000fc600000000ff */
[----:B-----5:R-:W-:Y:S01]  /*2060*/  IMAD R24, R10, 0x1000000, R7 ;  /* 0x010000000a187824 */ /* 0x020fe200078e0207 */
[----:B------:R-:W-:-:S07]  /*2070*/  PRMT R7, R4, 0x7771, RZ ;  /* 0x0000777104077816 */ /* 0x000fce00000000ff */
[----:B------:R-:W-:Y:S05]  /*2080*/  WARPSYNC.COLLECTIVE R21, `(.L_x_12) ;  /* 0x0000000015087348 */ /* 0x000fea0003c00000 */
[----:B------:R0:W1:Y:S02]  /*2090*/  SHFL.UP P0, R26, R24, R23, R22 ;  /* 0x04000017181a7389 */ /* 0x0000640000000016 */
[----:B01----:R-:W-:Y:S05]  /*20a0*/  ENDCOLLECTIVE ;  /* 0x000000000000791b */ /* 0x003fea0003800000 */
.L_x_12:
[----:B------:R-:W-:Y:S01]  /*20b0*/  IMAD.MOV.U32 R10, RZ, RZ, R26 ;  /* 0x000000ffff0a7224 */ /* 0x000fe200078e001a */
[----:B------:R-:W-:Y:S06]  /*20c0*/  BRA `(.L_x_13) ;  /* 0xffffffec00907947 */ /* 0x000fec000383ffff */
.L_x_5:
[----:B------:R-:W-:Y:S02]  /*20d0*/  IMAD.MOV.U32 R24, RZ, RZ, R13 ;  /* 0x000000ffff187224 */ /* 0x000fe400078e000d */
[----:B------:R-:W-:Y:S02]  /*20e0*/  IMAD.MOV.U32 R23, RZ, RZ, 0x1 ;  /* 0x00000001ff177424 */ /* 0x000fe400078e00ff */
[----:B------:R-:W-:Y:S02]  /*20f0*/  IMAD.MOV.U32 R22, RZ, RZ, RZ ;  /* 0x000000ffff167224 */ /* 0x000fe400078e00ff */
[----:B------:R-:W-:-:S07]  /*2100*/  IMAD.MOV.U32 R21, RZ, RZ, -0x1 ;  /* 0xffffffffff157424 */ /* 0x000fce00078e00ff */
[----:B0-----:R-:W-:Y:S05]  /*2110*/  WARPSYNC.COLLECTIVE R21, `(.L_x_14) ;  /* 0x0000000015087348 */ /* 0x001fea0003c00000 */
[----:B------:R1:W2:Y:S02]  /*2120*/  SHFL.UP P0, R26, R24, R23, R22 ;  /* 0x04000017181a7389 */ /* 0x0002a40000000016 */
[----:B012---:R-:W-:Y:S05]  /*2130*/  ENDCOLLECTIVE ;  /* 0x000000000000791b */ /* 0x007fea0003800000 */
.L_x_14:
[----:B------:R-:W-:Y:S02]  /*2140*/  IMAD.MOV.U32 R23, RZ, RZ, 0x2 ;  /* 0x00000002ff177424 */ /* 0x000fe400078e00ff */
[----:B------:R-:W-:-:S04]  /*2150*/  IMAD.MOV.U32 R10, RZ, RZ, R26 ;  /* 0x000000ffff0a7224 */ /* 0x000fc800078e001a */
[----:B------:R-:W-:-:S04]  /*2160*/  @P0 IMAD.IADD R10, R13, 0x1, R10 ;  /* 0x000000010d0a0824 */ /* 0x000fc800078e020a */
[----:B------:R-:W-:-:S07]  /*2170*/  IMAD.MOV.U32 R24, RZ, RZ, R10 ;  /* 0x000000ffff187224 */ /* 0x000fce00078e000a */
[----:B------:R-:W-:Y:S05]  /*2180*/  WARPSYNC.COLLECTIVE R21, `(.L_x_15) ;  /* 0x0000000015087348 */ /* 0x000fea0003c00000 */
[----:B------:R0:W1:Y:S02]  /*2190*/  SHFL.UP P0, R26, R24, R23, R22 ;  /* 0x04000017181a7389 */ /* 0x0000640000000016 */
[----:B01----:R-:W-:Y:S05]  /*21a0*/  ENDCOLLECTIVE ;  /* 0x000000000000791b */ /* 0x003fea0003800000 */
.L_x_15:
[----:B------:R-:W-:Y:S02]  /*21b0*/  IMAD.MOV.U32 R23, RZ, RZ, 0x4 ;  /* 0x00000004ff177424 */ /* 0x000fe400078e00ff */
[----:B------:R-:W-:-:S04]  /*21c0*/  IMAD.MOV.U32 R19, RZ, RZ, R26 ;  /* 0x000000ffff137224 */ /* 0x000fc800078e001a */
[----:B------:R-:W-:-:S04]  /*21d0*/  @P0 IMAD.IADD R19, R10, 0x1, R19 ;  /* 0x000000010a130824 */ /* 0x000fc800078e0213 */
[----:B------:R-:W-:-:S07]  /*21e0*/  IMAD.MOV.U32 R24, RZ, RZ, R19 ;  /* 0x000000ffff187224 */ /* 0x000fce00078e0013 */
[----:B------:R-:W-:Y:S05]  /*21f0*/  WARPSYNC.COLLECTIVE R21, `(.L_x_16) ;  /* 0x0000000015087348 */ /* 0x000fea0003c00000 */
[----:B------:R0:W1:Y:S02]  /*2200*/  SHFL.UP P0, R26, R24, R23, R22 ;  /* 0x04000017181a7389 */ /* 0x0000640000000016 */
[----:B01----:R-:W-:Y:S05]  /*2210*/  ENDCOLLECTIVE ;  /* 0x000000000000791b */ /* 0x003fea0003800000 */
.L_x_16:
[----:B------:R-:W-:Y:S02]  /*2220*/  IMAD.MOV.U32 R23, RZ, RZ, 0x8 ;  /* 0x00000008ff177424 */ /* 0x000fe400078e00ff */
[----:B------:R-:W-:-:S04]  /*2230*/  IMAD.MOV.U32 R12, RZ, RZ, R26 ;  /* 0x000000ffff0c7224 */ /* 0x000fc800078e001a */
[----:B------:R-:W-:-:S04]  /*2240*/  @P0 IMAD.IADD R12, R19, 0x1, R12 ;  /* 0x00000001130c0824 */ /* 0x000fc800078e020c */
[----:B------:R-:W-:-:S07]  /*2250*/  IMAD.MOV.U32 R24, RZ, RZ, R12 ;  /* 0x000000ffff187224 */ /* 0x000fce00078e000c */
[----:B------:R-:W-:Y:S05]  /*2260*/  WARPSYNC.COLLECTIVE R21, `(.L_x_17) ;  /* 0x0000000015087348 */ /* 0x000fea0003c00000 */
[----:B------:R0:W1:Y:S02]  /*2270*/  SHFL.UP P0, R26, R24, R23, R22 ;  /* 0x04000017181a7389 */ /* 0x0000640000000016 */
[----:B01----:R-:W-:Y:S05]  /*2280*/  ENDCOLLECTIVE ;  /* 0x000000000000791b */ /* 0x003fea0003800000 */
.L_x_17:
[----:B------:R-:W-:Y:S02]  /*2290*/  IMAD.MOV.U32 R23, RZ, RZ, 0x10 ;  /* 0x00000010ff177424 */ /* 0x000fe400078e00ff */
[----:B------:R-:W-:-:S04]  /*22a0*/  IMAD.MOV.U32 R25, RZ, RZ, R26 ;  /* 0x000000ffff197224 */ /* 0x000fc800078e001a */
[----:B------:R-:W-:-:S04]  /*22b0*/  @P0 IMAD.IADD R25, R12, 0x1, R25 ;  /* 0x000000010c190824 */ /* 0x000fc800078e0219 */
[----:B------:R-:W-:-:S07]  /*22c0*/  IMAD.MOV.U32 R24, RZ, RZ, R25 ;  /* 0x000000ffff187224 */ /* 0x000fce00078e0019 */
[----:B------:R-:W-:Y:S05]  /*22d0*/  WARPSYNC.COLLECTIVE R21, `(.L_x_18) ;  /* 0x0000000015087348 */ /* 0x000fea0003c00000 */
[----:B------:R0:W1:Y:S02]  /*22e0*/  SHFL.UP P0, R26, R24, R23, R22 ;  /* 0x04000017181a7389 */ /* 0x0000640000000016 */
[----:B01----:R-:W-:Y:S05]  /*22f0*/  ENDCOLLECTIVE ;  /* 0x000000000000791b */ /* 0x003fea0003800000 */
.L_x_18:
[----:B------:R-:W-:Y:S05]  /*2300*/  BRA `(.L_x_19) ;  /* 0xfffffff000b87947 */ /* 0x000fea000383ffff */
.L_x_20:
        /* <DEDUP_REMOVED lines=15> */
.L_x_23:


//--------------------- .nv.shared.reserved.0     --------------------------
	.section	.nv.shared.reserved.0,"aw",@nobits
	.weak		__nv_reservedSMEM_offset_0_alias
	.size		__nv_reservedSMEM_offset_0_alias, 0, 64
	.other		__nv_reservedSMEM_offset_0_alias,@"STO_CUDA_RESERVED_SHARED STV_DEFAULT"
__nv_reservedSMEM_offset_0_alias:
	.zero		0
	.zero		64


//--------------------- .nv.global                --------------------------
	.section	.nv.global,"aw",@nobits
.nv.global:
	.type		_ZN34_INTERNAL_384d02db_4_k_cu_f72b60a26thrust24THRUST_300001_SM_1000_NS12placeholders2_5E,@object
	.size		_ZN34_INTERNAL_384d02db_4_k_cu_f72b60a26thrust24THRUST_300001_SM_1000_NS12placeholders2_5E,(_ZN34_INTERNAL_384d02db_4_k_cu_f72b60a24cuda3std3__45__cpo6cbeginE - _ZN34_INTERNAL_384d02db_4_k_cu_f72b60a26thrust24THRUST_300001_SM_1000_NS12placeholders2_5E)
_ZN34_INTERNAL_384d02db_4_k_cu_f72b60a26thrust24THRUST_300001_SM_1000_NS12placeholders2_5E:
	.zero		1
	.type		_ZN34_INTERNAL_384d02db_4_k_cu_f72b60a24cuda3std3__45__cpo6cbeginE,@object
	.size		_ZN34_INTERNAL_384d02db_4_k_cu_f72b60a24cuda3std3__45__cpo6cbeginE,(_ZN34_INTERNAL_384d02db_4_k_cu_f72b60a24cuda3std6ranges3__45__cpo6cbeginE - _ZN34_INTERNAL_384d02db_4_k_cu_f72b60a24cuda3std3__45__cpo6cbeginE)
_ZN34_INTERNAL_384d02db_4_k_cu_f72b60a24cuda3std3__45__cpo6cbeginE:
	.zero		1
	.type		_ZN34_INTERNAL_384d02db_4_k_cu_f72b60a24cuda3std6ranges3__45__cpo6cbeginE,@object
	.size		_ZN34_INTERNAL_384d02db_4_k_cu_f72b60a24cuda3std6ranges3__45__cpo6cbeginE,(_ZN34_INTERNAL_384d02db_4_k_cu_f72b60a24cuda3std3__48in_placeE - _ZN34_INTERNAL_384d02db_4_k_cu_f72b60a24cuda3std6ranges3__45__cpo6cbeginE)
_ZN34_INTERNAL_384d02db_4_k_cu_f72b60a24cuda3std6ranges3__45__cpo6cbeginE:
	.zero		1
	.type		_ZN34_INTERNAL_384d02db_4_k_cu_f72b60a24cuda3std3__48in_placeE,@object
	.size		_ZN34_INTERNAL_384d02db_4_k_cu_f72b60a24cuda3std3__48in_placeE,(_ZN34_INTERNAL_384d02db_4_k_cu_f72b60a24cuda3std6ranges3__45__cpo4sizeE - _ZN34_INTERNAL_384d02db_4_k_cu_f72b60a24cuda3std3__48in_placeE)
_ZN34_INTERNAL_384d02db_4_k_cu_f72b60a24cuda3std3__48in_placeE:
	.zero		1
	.type		_ZN34_INTERNAL_384d02db_4_k_cu_f72b60a24cuda3std6ranges3__45__cpo4sizeE,@object
	.size		_ZN34_INTERNAL_384d02db_4_k_cu_f72b60a24cuda3std6ranges3__45__cpo4sizeE,(_ZN34_INTERNAL_384d02db_4_k_cu_f72b60a26thrust24THRUST_300001_SM_1000_NS12placeholders2_9E - _ZN34_INTERNAL_384d02db_4_k_cu_f72b60a24cuda3std6ranges3__45__cpo4sizeE)
_ZN34_INTERNAL_384d02db_4_k_cu_f72b60a24cuda3std6ranges3__45__cpo4sizeE:
	.zero		1
	.type		_ZN34_INTERNAL_384d02db_4_k_cu_f72b60a26thrust24THRUST_300001_SM_1000_NS12placeholders2_9E,@object
	.size		_ZN34_INTERNAL_384d02db_4_k_cu_f72b60a26thrust24THRUST_300001_SM_1000_NS12placeholders2_9E,(_ZN34_INTERNAL_384d02db_4_k_cu_f72b60a24cuda3std3__45__cpo7crbeginE - _ZN34_INTERNAL_384d02db_4_k_cu_f72b60a26thrust24THRUST_300001_SM_1000_NS12placeholders2_9E)
_ZN34_INTERNAL_384d02db_4_k_cu_f72b60a26thrust24THRUST_300001_SM_1000_NS12placeholders2_9E:
	.zero		1
	.type		_ZN34_INTERNAL_384d02db_4_k_cu_f72b60a24cuda3std3__45__cpo7crbeginE,@object
	.size		_ZN34_INTERNAL_384d02db_4_k_cu_f72b60a24cuda3std3__45__cpo7crbeginE,(_ZN34_INTERNAL_384d02db_4_k_cu_f72b60a24cuda3std6ranges3__45__cpo4nextE - _ZN34_INTERNAL_384d02db_4_k_cu_f72b60a24cuda3std3__45__cpo7crbeginE)
_ZN34_INTERNAL_384d02db_4_k_cu_f72b60a24cuda3std3__45__cpo7crbeginE:
	.zero		1
	.type		_ZN34_INTERNAL_384d02db_4_k_cu_f72b60a24cuda3std6ranges3__45__cpo4nextE,@object
	.size		_ZN34_INTERNAL_384d02db_4_k_cu_f72b60a24cuda3std6ranges3__45__cpo4nextE,(_ZN34_INTERNAL_384d02db_4_k_cu_f72b60a24cuda3std6ranges3__45__cpo4swapE - _ZN34_INTERNAL_384d02db_4_k_cu_f72b60a24cuda3std6ranges3__45__cpo4nextE)
_ZN34_INTERNAL_384d02db_4_k_cu_f72b60a24cuda3std6ranges3__45__cpo4nextE:
	.zero		1
	.type		_ZN34_INTERNAL_384d02db_4_k_cu_f72b60a24cuda3std6ranges3__45__cpo4swapE,@object
	.size		_ZN34_INTERNAL_384d02db_4_k_cu_f72b60a24cuda3std6ranges3__45__cpo4swapE,(_ZN34_INTERNAL_384d02db_4_k_cu_f72b60a26thrust24THRUST_300001_SM_1000_NS12placeholders2_1E - _ZN34_INTERNAL_384d02db_4_k_cu_f72b60a24cuda3std6ranges3__45__cpo4swapE)
_ZN34_INTERNAL_384d02db_4_k_cu_f72b60a24cuda3std6ranges3__45__cpo4swapE:
	.zero		1
	.type		_ZN34_INTERNAL_384d02db_4_k_cu_f72b60a26thrust24THRUST_300001_SM_1000_NS12placeholders2_1E,@object
	.size		_ZN34_INTERNAL_384d02db_4_k_cu_f72b60a26thrust24THRUST_300001_SM_1000_NS12placeholders2_1E,(_ZN34_INTERNAL_384d02db_4_k_cu_f72b60a26thrust24THRUST_300001_SM_1000_NS12placeholders2_3E - _ZN34_INTERNAL_384d02db_4_k_cu_f72b60a26thrust24THRUST_300001_SM_1000_NS12placeholders2_1E)
_ZN34_INTERNAL_384d02db_4_k_cu_f72b60a26thrust24THRUST_300001_SM_1000_NS12placeholders2_1E:
	.zero		1
	.type		_ZN34_INTERNAL_384d02db_4_k_cu_f72b60a26thrust24THRUST_300001_SM_1000_NS12placeholders2_3E,@object
	.size		_ZN34_INTERNAL_384d02db_4_k_cu_f72b60a26thrust24THRUST_300001_SM_1000_NS12placeholders2_3E,(_ZN34_INTERNAL_384d02db_4_k_cu_f72b60a24cuda3std3__45__cpo5beginE - _ZN34_INTERNAL_384d02db_4_k_cu_f72b60a26thrust24THRUST_300001_SM_1000_NS12placeholders2_3E)
_ZN34_INTERNAL_384d02db_4_k_cu_f72b60a26thrust24THRUST_300001_SM_1000_NS12placeholders2_3E:
	.zero		1
	.type		_ZN34_INTERNAL_384d02db_4_k_cu_f72b60a24cuda3std3__45__cpo5beginE,@object
	.size		_ZN34_INTERNAL_384d02db_4_k_cu_f72b60a24cuda3std3__45__cpo5beginE,(_ZN34_INTERNAL_384d02db_4_k_cu_f72b60a24cuda3std6ranges3__45__cpo5beginE - _ZN34_INTERNAL_384d02db_4_k_cu_f72b60a24cuda3std3__45__cpo5beginE)
_ZN34_INTERNAL_384d02db_4_k_cu_f72b60a24cuda3std3__45__cpo5beginE:
	.zero		1
	.type		_ZN34_INTERNAL_384d02db_4_k_cu_f72b60a24cuda3std6ranges3__45__cpo5beginE,@object
	.size		_ZN34_INTERNAL_384d02db_4_k_cu_f72b60a24cuda3std6ranges3__45__cpo5beginE,(_ZN34_INTERNAL_384d02db_4_k_cu_f72b60a24cuda3std3__436_GLOBAL__N__384d02db_4_k_cu_f72b60a26ignoreE - _ZN34_INTERNAL_384d02db_4_k_cu_f72b60a24cuda3std6ranges3__45__cpo5beginE)
_ZN34_INTERNAL_384d02db_4_k_cu_f72b60a24cuda3std6ranges3__45__cpo5beginE:
	.zero		1
	.type		_ZN34_INTERNAL_384d02db_4_k_cu_f72b60a24cuda3std3__436_GLOBAL__N__384d02db_4_k_cu_f72b60a26ignoreE,@object
	.size		_ZN34_INTERNAL_384d02db_4_k_cu_f72b60a24cuda3std3__436_GLOBAL__N__384d02db_4_k_cu_f72b60a26ignoreE,(_ZN34_INTERNAL_384d02db_4_k_cu_f72b60a24cuda3std6ranges3__45__cpo4dataE - _ZN34_INTERNAL_384d02db_4_k_cu_f72b60a24cuda3std3__436_GLOBAL__N__384d02db_4_k_cu_f72b60a26ignoreE)
_ZN34_INTERNAL_384d02db_4_k_cu_f72b60a24cuda3std3__436_GLOBAL__N__384d02db_4_k_cu_f72b60a26ignoreE:
	.zero		1
	.type		_ZN34_INTERNAL_384d02db_4_k_cu_f72b60a24cuda3std6ranges3__45__cpo4dataE,@object
	.size		_ZN34_INTERNAL_384d02db_4_k_cu_f72b60a24cuda3std6ranges3__45__cpo4dataE,(_ZN34_INTERNAL_384d02db_4_k_cu_f72b60a26thrust24THRUST_300001_SM_1000_NS12placeholders2_7E - _ZN34_INTERNAL_384d02db_4_k_cu_f72b60a24cuda3std6ranges3__45__cpo4dataE)
_ZN34_INTERNAL_384d02db_4_k_cu_f72b60a24cuda3std6ranges3__45__cpo4dataE:
	.zero		1
	.type		_ZN34_INTERNAL_384d02db_4_k_cu_f72b60a26thrust24THRUST_300001_SM_1000_NS12placeholders2_7E,@object
	.size		_ZN34_INTERNAL_384d02db_4_k_cu_f72b60a26thrust24THRUST_300001_SM_1000_NS12placeholders2_7E,(_ZN34_INTERNAL_384d02db_4_k_cu_f72b60a24cuda3std3__45__cpo6rbeginE - _ZN34_INTERNAL_384d02db_4_k_cu_f72b60a26thrust24THRUST_300001_SM_1000_NS12placeholders2_7E)
_ZN34_INTERNAL_384d02db_4_k_cu_f72b60a26thrust24THRUST_300001_SM_1000_NS12placeholders2_7E:
	.zero		1
	.type		_ZN34_INTERNAL_384d02db_4_k_cu_f72b60a24cuda3std3__45__cpo6rbeginE,@object
	.size		_ZN34_INTERNAL_384d02db_4_k_cu_f72b60a24cuda3std3__45__cpo6rbeginE,(_ZN34_INTERNAL_384d02db_4_k_cu_f72b60a24cuda3std6ranges3__45__cpo7advanceE - _ZN34_INTERNAL_384d02db_4_k_cu_f72b60a24cuda3std3__45__cpo6rbeginE)
_ZN34_INTERNAL_384d02db_4_k_cu_f72b60a24cuda3std3__45__cpo6rbeginE:
	.zero		1
	.type		_ZN34_INTERNAL_384d02db_4_k_cu_f72b60a24cuda3std6ranges3__45__cpo7advanceE,@object
	.size		_ZN34_INTERNAL_384d02db_4_k_cu_f72b60a24cuda3std6ranges3__45__cpo7advanceE,(_ZN34_INTERNAL_384d02db_4_k_cu_f72b60a24cuda3std3__47nulloptE - _ZN34_INTERNAL_384d02db_4_k_cu_f72b60a24cuda3std6ranges3__45__cpo7advanceE)
_ZN34_INTERNAL_384d02db_4_k_cu_f72b60a24cuda3std6ranges3__45__cpo7advanceE:
	.zero		1
	.type		_ZN34_INTERNAL_384d02db_4_k_cu_f72b60a24cuda3std3__47nulloptE,@object
	.size		_ZN34_INTERNAL_384d02db_4_k_cu_f72b60a24cuda3std3__47nulloptE,(_ZN34_INTERNAL_384d02db_4_k_cu_f72b60a24cuda3std6ranges3__45__cpo8distanceE - _ZN34_INTERNAL_384d02db_4_k_cu_f72b60a24cuda3std3__47nulloptE)
_ZN34_INTERNAL_384d02db_4_k_cu_f72b60a24cuda3std3__47nulloptE:
	.zero		1
	.type		_ZN34_INTERNAL_384d02db_4_k_cu_f72b60a24cuda3std6ranges3__45__cpo8distanceE,@object
	.size		_ZN34_INTERNAL_384d02db_4_k_cu_f72b60a24cuda3std6ranges3__45__cpo8distanceE,(_ZN34_INTERNAL_384d02db_4_k_cu_f72b60a26thrust24THRUST_300001_SM_1000_NS12placeholders2_6E - _ZN34_INTERNAL_384d02db_4_k_cu_f72b60a24cuda3std6ranges3__45__cpo8distanceE)
_ZN34_INTERNAL_384d02db_4_k_cu_f72b60a24cuda3std6ranges3__45__cpo8distanceE:
	.zero		1
	.type		_ZN34_INTERNAL_384d02db_4_k_cu_f72b60a26thrust24THRUST_300001_SM_1000_NS12placeholders2_6E,@object
	.size		_ZN34_INTERNAL_384d02db_4_k_cu_f72b60a26thrust24THRUST_300001_SM_1000_NS12placeholders2_6E,(_ZN34_INTERNAL_384d02db_4_k_cu_f72b60a24cuda3std3__45__cpo4cendE - _ZN34_INTERNAL_384d02db_4_k_cu_f72b60a26thrust24THRUST_300001_SM_1000_NS12placeholders2_6E)
_ZN34_INTERNAL_384d02db_4_k_cu_f72b60a26thrust24THRUST_300001_SM_1000_NS12placeholders2_6E:
	.zero		1
	.type		_ZN34_INTERNAL_384d02db_4_k_cu_f72b60a24cuda3std3__45__cpo4cendE,@object
	.size		_ZN34_INTERNAL_384d02db_4_k_cu_f72b60a24cuda3std3__45__cpo4cendE,(_ZN34_INTERNAL_384d02db_4_k_cu_f72b60a24cuda3std6ranges3__45__cpo4cendE - _ZN34_INTERNAL_384d02db_4_k_cu_f72b60a24cuda3std3__45__cpo4cendE)
_ZN34_INTERNAL_384d02db_4_k_cu_f72b60a24cuda3std3__45__cpo4cendE:
	.zero		1
	.type		_ZN34_INTERNAL_384d02db_4_k_cu_f72b60a24cuda3std6ranges3__45__cpo4cendE,@object
	.size		_ZN34_INTERNAL_384d02db_4_k_cu_f72b60a24cuda3std6ranges3__45__cpo4cendE,(_ZN34_INTERNAL_384d02db_4_k_cu_f72b60a24cuda3std3__420unreachable_sentinelE - _ZN34_INTERNAL_384d02db_4_k_cu_f72b60a24cuda3std6ranges3__45__cpo4cendE)
_ZN34_INTERNAL_384d02db_4_k_cu_f72b60a24cuda3std6ranges3__45__cpo4cendE:
	.zero		1
	.type		_ZN34_INTERNAL_384d02db_4_k_cu_f72b60a24cuda3std3__420unreachable_sentinelE,@object
	.size		_ZN34_INTERNAL_384d02db_4_k_cu_f72b60a24cuda3std3__420unreachable_sentinelE,(_ZN34_INTERNAL_384d02db_4_k_cu_f72b60a24cuda3std6ranges3__45__cpo5ssizeE - _ZN34_INTERNAL_384d02db_4_k_cu_f72b60a24cuda3std3__420unreachable_sentinelE)
_ZN34_INTERNAL_384d02db_4_k_cu_f72b60a24cuda3std3__420unreachable_sentinelE:
	.zero		1
	.type		_ZN34_INTERNAL_384d02db_4_k_cu_f72b60a24cuda3std6ranges3__45__cpo5ssizeE,@object
	.size		_ZN34_INTERNAL_384d02db_4_k_cu_f72b60a24cuda3std6ranges3__45__cpo5ssizeE,(_ZN34_INTERNAL_384d02db_4_k_cu_f72b60a26thrust24THRUST_300001_SM_1000_NS12placeholders3_10E - _ZN34_INTERNAL_384d02db_4_k_cu_f72b60a24cuda3std6ranges3__45__cpo5ssizeE)
_ZN34_INTERNAL_384d02db_4_k_cu_f72b60a24cuda3std6ranges3__45__cpo5ssizeE:
	.zero		1
	.type		_ZN34_INTERNAL_384d02db_4_k_cu_f72b60a26thrust24THRUST_300001_SM_1000_NS12placeholders3_10E,@object
	.size		_ZN34_INTERNAL_384d02db_4_k_cu_f72b60a26thrust24THRUST_300001_SM_1000_NS12placeholders3_10E,(_ZN34_INTERNAL_384d02db_4_k_cu_f72b60a24cuda3std3__45__cpo5crendE - _ZN34_INTERNAL_384d02db_4_k_cu_f72b60a26thrust24THRUST_300001_SM_1000_NS12placeholders3_10E)
_ZN34_INTERNAL_384d02db_4_k_cu_f72b60a26thrust24THRUST_300001_SM_1000_NS12placeholders3_10E:
	.zero		1
	.type		_ZN34_INTERNAL_384d02db_4_k_cu_f72b60a24cuda3std3__45__cpo5crendE,@object
	.size		_ZN34_INTERNAL_384d02db_4_k_cu_f72b60a24cuda3std3__45__cpo5crendE,(_ZN34_INTERNAL_384d02db_4_k_cu_f72b60a24cuda3std6ranges3__45__cpo4prevE - _ZN34_INTERNAL_384d02db_4_k_cu_f72b60a24cuda3std3__45__cpo5crendE)
_ZN34_INTERNAL_384d02db_4_k_cu_f72b60a24cuda3std3__45__cpo5crendE:
	.zero		1
	.type		_ZN34_INTERNAL_384d02db_4_k_cu_f72b60a24cuda3std6ranges3__45__cpo4prevE,@object
	.size		_ZN34_INTERNAL_384d02db_4_k_cu_f72b60a24cuda3std6ranges3__45__cpo4prevE,(_ZN34_INTERNAL_384d02db_4_k_cu_f72b60a24cuda3std6ranges3__45__cpo9iter_moveE - _ZN34_INTERNAL_384d02db_4_k_cu_f72b60a24cuda3std6ranges3__45__cpo4prevE)
_ZN34_INTERNAL_384d02db_4_k_cu_f72b60a24cuda3std6ranges3__45__cpo4prevE:
	.zero		1
	.type		_ZN34_INTERNAL_384d02db_4_k_cu_f72b60a24cuda3std6ranges3__45__cpo9iter_moveE,@object
	.size		_ZN34_INTERNAL_384d02db_4_k_cu_f72b60a24cuda3std6ranges3__45__cpo9iter_moveE,(_ZN34_INTERNAL_384d02db_4_k_cu_f72b60a26thrust24THRUST_300001_SM_1000_NS12placeholders2_2E - _ZN34_INTERNAL_384d02db_4_k_cu_f72b60a24cuda3std6ranges3__45__cpo9iter_moveE)
_ZN34_INTERNAL_384d02db_4_k_cu_f72b60a24cuda3std6ranges3__45__cpo9iter_moveE:
	.zero		1
	.type		_ZN34_INTERNAL_384d02db_4_k_cu_f72b60a26thrust24THRUST_300001_SM_1000_NS12placeholders2_2E,@object
	.size		_ZN34_INTERNAL_384d02db_4_k_cu_f72b60a26thrust24THRUST_300001_SM_1000_NS12placeholders2_2E,(_ZN34_INTERNAL_384d02db_4_k_cu_f72b60a26thrust24THRUST_300001_SM_1000_NS12placeholders2_4E - _ZN34_INTERNAL_384d02db_4_k_cu_f72b60a26thrust24THRUST_300001_SM_1000_NS12placeholders2_2E)
_ZN34_INTERNAL_384d02db_4_k_cu_f72b60a26thrust24THRUST_300001_SM_1000_NS12placeholders2_2E:
	.zero		1
	.type		_ZN34_INTERNAL_384d02db_4_k_cu_f72b60a26thrust24THRUST_300001_SM_1000_NS12placeholders2_4E,@object
	.size		_ZN34_INTERNAL_384d02db_4_k_cu_f72b60a26thrust24THRUST_300001_SM_1000_NS12placeholders2_4E,(_ZN34_INTERNAL_384d02db_4_k_cu_f72b60a24cuda3std3__45__cpo3endE - _ZN34_INTERNAL_384d02db_4_k_cu_f72b60a26thrust24THRUST_300001_SM_1000_NS12placeholders2_4E)
_ZN34_INTERNAL_384d02db_4_k_cu_f72b60a26thrust24THRUST_300001_SM_1000_NS12placeholders2_4E:
	.zero		1
	.type		_ZN34_INTERNAL_384d02db_4_k_cu_f72b60a24cuda3std3__45__cpo3endE,@object
	.size		_ZN34_INTERNAL_384d02db_4_k_cu_f72b60a24cuda3std3__45__cpo3endE,(_ZN34_INTERNAL_384d02db_4_k_cu_f72b60a24cuda3std6ranges3__45__cpo3endE - _ZN34_INTERNAL_384d02db_4_k_cu_f72b60a24cuda3std3__45__cpo3endE)
_ZN34_INTERNAL_384d02db_4_k_cu_f72b60a24cuda3std3__45__cpo3endE:
	.zero		1
	.type		_ZN34_INTERNAL_384d02db_4_k_cu_f72b60a24cuda3std6ranges3__45__cpo3endE,@object
	.size		_ZN34_INTERNAL_384d02db_4_k_cu_f72b60a24cuda3std6ranges3__45__cpo3endE,(_ZN34_INTERNAL_384d02db_4_k_cu_f72b60a24cuda3std3__419piecewise_constructE - _ZN34_INTERNAL_384d02db_4_k_cu_f72b60a24cuda3std6ranges3__45__cpo3endE)
_ZN34_INTERNAL_384d02db_4_k_cu_f72b60a24cuda3std6ranges3__45__cpo3endE:
	.zero		1
	.type		_ZN34_INTERNAL_384d02db_4_k_cu_f72b60a24cuda3std3__419piecewise_constructE,@object
	.size		_ZN34_INTERNAL_384d02db_4_k_cu_f72b60a24cuda3std3__419piecewise_constructE,(_ZN34_INTERNAL_384d02db_4_k_cu_f72b60a24cuda3std6ranges3__45__cpo5cdataE - _ZN34_INTERNAL_384d02db_4_k_cu_f72b60a24cuda3std3__419piecewise_constructE)
_ZN34_INTERNAL_384d02db_4_k_cu_f72b60a24cuda3std3__419piecewise_constructE:
	.zero		1
	.type		_ZN34_INTERNAL_384d02db_4_k_cu_f72b60a24cuda3std6ranges3__45__cpo5cdataE,@object
	.size		_ZN34_INTERNAL_384d02db_4_k_cu_f72b60a24cuda3std6ranges3__45__cpo5cdataE,(_ZN34_INTERNAL_384d02db_4_k_cu_f72b60a26thrust24THRUST_300001_SM_1000_NS12placeholders2_8E - _ZN34_INTERNAL_384d02db_4_k_cu_f72b60a24cuda3std6ranges3__45__cpo5cdataE)
_ZN34_INTERNAL_384d02db_4_k_cu_f72b60a24cuda3std6ranges3__45__cpo5cdataE:
	.zero		1
	.type		_ZN34_INTERNAL_384d02db_4_k_cu_f72b60a26thrust24THRUST_300001_SM_1000_NS12placeholders2_8E,@object
	.size		_ZN34_INTERNAL_384d02db_4_k_cu_f72b60a26thrust24THRUST_300001_SM_1000_NS12placeholders2_8E,(_ZN34_INTERNAL_384d02db_4_k_cu_f72b60a24cuda3std3__45__cpo4rendE - _ZN34_INTERNAL_384d02db_4_k_cu_f72b60a26thrust24THRUST_300001_SM_1000_NS12placeholders2_8E)
_ZN34_INTERNAL_384d02db_4_k_cu_f72b60a26thrust24THRUST_300001_SM_1000_NS12placeholders2_8E:
	.zero		1
	.type		_ZN34_INTERNAL_384d02db_4_k_cu_f72b60a24cuda3std3__45__cpo4rendE,@object
	.size		_ZN34_INTERNAL_384d02db_4_k_cu_f72b60a24cuda3std3__45__cpo4rendE,(_ZN34_INTERNAL_384d02db_4_k_cu_f72b60a24cuda3std6ranges3__45__cpo9iter_swapE - _ZN34_INTERNAL_384d02db_4_k_cu_f72b60a24cuda3std3__45__cpo4rendE)
_ZN34_INTERNAL_384d02db_4_k_cu_f72b60a24cuda3std3__45__cpo4rendE:
	.zero		1
	.type		_ZN34_INTERNAL_384d02db_4_k_cu_f72b60a24cuda3std6ranges3__45__cpo9iter_swapE,@object
	.size		_ZN34_INTERNAL_384d02db_4_k_cu_f72b60a24cuda3std6ranges3__45__cpo9iter_swapE,(_ZN34_INTERNAL_384d02db_4_k_cu_f72b60a24cuda3std3__48unexpectE - _ZN34_INTERNAL_384d02db_4_k_cu_f72b60a24cuda3std6ranges3__45__cpo9iter_swapE)
_ZN34_INTERNAL_384d02db_4_k_cu_f72b60a24cuda3std6ranges3__45__cpo9iter_swapE:
	.zero		1
	.type		_ZN34_INTERNAL_384d02db_4_k_cu_f72b60a24cuda3std3__48unexpectE,@object
	.size		_ZN34_INTERNAL_384d02db_4_k_cu_f72b60a24cuda3std3__48unexpectE,(_ZN34_INTERNAL_384d02db_4_k_cu_f72b60a26thrust24THRUST_300001_SM_1000_NS6system6detail10sequential3seqE - _ZN34_INTERNAL_384d02db_4_k_cu_f72b60a24cuda3std3__48unexpectE)
_ZN34_INTERNAL_384d02db_4_k_cu_f72b60a24cuda3std3__48unexpectE:
	.zero		1
	.type		_ZN34_INTERNAL_384d02db_4_k_cu_f72b60a26thrust24THRUST_300001_SM_1000_NS6system6detail10sequential3seqE,@object
	.size		_ZN34_INTERNAL_384d02db_4_k_cu_f72b60a26thrust24THRUST_300001_SM_1000_NS6system6detail10sequential3seqE,(.L_31 - _ZN34_INTERNAL_384d02db_4_k_cu_f72b60a26thrust24THRUST_300001_SM_1000_NS6system6detail10sequential3seqE)
_ZN34_INTERNAL_384d02db_4_k_cu_f72b60a26thrust24THRUST_300001_SM_1000_NS6system6detail10sequential3seqE:
	.zero		1
.L_31:


//--------------------- .nv.shared._Z10merge_scaniPcPiiS0_ --------------------------
	.section	.nv.shared._Z10merge_scaniPcPiiS0_,"aw",@nobits
	.sectionflags	@""
	.align	16
.nv.shared._Z10merge_scaniPcPiiS0_:
	.zero		2376


//--------------------- .nv.constant0._ZN3cub18CUB_300001_SM_10006detail11EmptyKernelIvEEvv --------------------------
	.section	.nv.constant0._ZN3cub18CUB_300001_SM_10006detail11EmptyKernelIvEEvv,"a",@progbits
	.sectionflags	@""
	.align	4
.nv.constant0._ZN3cub18CUB_300001_SM_10006detail11EmptyKernelIvEEvv:
	.zero		896


//--------------------- .nv.constant0._Z11clear_arrayPii --------------------------
	.section	.nv.constant0._Z11clear_arrayPii,"a",@progbits
	.sectionflags	@""
	.align	4
.nv.constant0._Z11clear_arrayPii:
	.zero		908


//--------------------- .nv.constant0._Z10merge_scaniPcPiiS0_ --------------------------
	.section	.nv.constant0._Z10merge_scaniPcPiiS0_,"a",@progbits
	.sectionflags	@""
	.align	4
.nv.constant0._Z10merge_scaniPcPiiS0_:
	.zero		936


//--------------------- SYMBOLS --------------------------

	.type		.nv.reservedSmem.offset0,@object
	.size		.nv.reservedSmem.offset0,0x4
	.type		.nv.reservedSmem.cap,@object
	.size		.nv.reservedSmem.cap,0x4
